//
// Generated by NVIDIA NVVM Compiler
//
// Compiler Build ID: CL-36424714
// Cuda compilation tools, release 13.0, V13.0.88
// Based on NVVM 20.0.0
//

.version 9.0
.target sm_100
.address_size 64

	// .globl	_Z16add_kernel_naivePiS_S_i

.visible .entry _Z16add_kernel_naivePiS_S_i(
	.param .u64 .ptr .align 1 _Z16add_kernel_naivePiS_S_i_param_0,
	.param .u64 .ptr .align 1 _Z16add_kernel_naivePiS_S_i_param_1,
	.param .u64 .ptr .align 1 _Z16add_kernel_naivePiS_S_i_param_2,
	.param .u32 _Z16add_kernel_naivePiS_S_i_param_3
)
{
	.reg .pred 	%p<10>;
	.reg .b32 	%r<110>;
	.reg .b64 	%rd<40>;

	ld.param.u64 	%rd22, [_Z16add_kernel_naivePiS_S_i_param_0];
	ld.param.u64 	%rd23, [_Z16add_kernel_naivePiS_S_i_param_1];
	ld.param.u64 	%rd24, [_Z16add_kernel_naivePiS_S_i_param_2];
	ld.param.u32 	%r16, [_Z16add_kernel_naivePiS_S_i_param_3];
	cvta.to.global.u64 	%rd1, %rd24;
	cvta.to.global.u64 	%rd2, %rd23;
	cvta.to.global.u64 	%rd3, %rd22;
	setp.lt.s32 	%p1, %r16, 1;
	@%p1 bra 	$L__BB0_13;
	and.b32  	%r1, %r16, 15;
	setp.lt.u32 	%p2, %r16, 16;
	mov.b32 	%r107, 0;
	@%p2 bra 	$L__BB0_4;
	and.b32  	%r107, %r16, 2147483632;
	neg.s32 	%r105, %r107;
	add.s64 	%rd36, %rd3, 32;
	add.s64 	%rd35, %rd2, 32;
	add.s64 	%rd34, %rd1, 32;
$L__BB0_3:
	.pragma "nounroll";
	ld.global.u32 	%r18, [%rd36+-32];
	ld.global.u32 	%r19, [%rd35+-32];
	add.s32 	%r20, %r19, %r18;
	st.global.u32 	[%rd34+-32], %r20;
	ld.global.u32 	%r21, [%rd36+-28];
	ld.global.u32 	%r22, [%rd35+-28];
	add.s32 	%r23, %r22, %r21;
	st.global.u32 	[%rd34+-28], %r23;
	ld.global.u32 	%r24, [%rd36+-24];
	ld.global.u32 	%r25, [%rd35+-24];
	add.s32 	%r26, %r25, %r24;
	st.global.u32 	[%rd34+-24], %r26;
	ld.global.u32 	%r27, [%rd36+-20];
	ld.global.u32 	%r28, [%rd35+-20];
	add.s32 	%r29, %r28, %r27;
	st.global.u32 	[%rd34+-20], %r29;
	ld.global.u32 	%r30, [%rd36+-16];
	ld.global.u32 	%r31, [%rd35+-16];
	add.s32 	%r32, %r31, %r30;
	st.global.u32 	[%rd34+-16], %r32;
	ld.global.u32 	%r33, [%rd36+-12];
	ld.global.u32 	%r34, [%rd35+-12];
	add.s32 	%r35, %r34, %r33;
	st.global.u32 	[%rd34+-12], %r35;
	ld.global.u32 	%r36, [%rd36+-8];
	ld.global.u32 	%r37, [%rd35+-8];
	add.s32 	%r38, %r37, %r36;
	st.global.u32 	[%rd34+-8], %r38;
	ld.global.u32 	%r39, [%rd36+-4];
	ld.global.u32 	%r40, [%rd35+-4];
	add.s32 	%r41, %r40, %r39;
	st.global.u32 	[%rd34+-4], %r41;
	ld.global.u32 	%r42, [%rd36];
	ld.global.u32 	%r43, [%rd35];
	add.s32 	%r44, %r43, %r42;
	st.global.u32 	[%rd34], %r44;
	ld.global.u32 	%r45, [%rd36+4];
	ld.global.u32 	%r46, [%rd35+4];
	add.s32 	%r47, %r46, %r45;
	st.global.u32 	[%rd34+4], %r47;
	ld.global.u32 	%r48, [%rd36+8];
	ld.global.u32 	%r49, [%rd35+8];
	add.s32 	%r50, %r49, %r48;
	st.global.u32 	[%rd34+8], %r50;
	ld.global.u32 	%r51, [%rd36+12];
	ld.global.u32 	%r52, [%rd35+12];
	add.s32 	%r53, %r52, %r51;
	st.global.u32 	[%rd34+12], %r53;
	ld.global.u32 	%r54, [%rd36+16];
	ld.global.u32 	%r55, [%rd35+16];
	add.s32 	%r56, %r55, %r54;
	st.global.u32 	[%rd34+16], %r56;
	ld.global.u32 	%r57, [%rd36+20];
	ld.global.u32 	%r58, [%rd35+20];
	add.s32 	%r59, %r58, %r57;
	st.global.u32 	[%rd34+20], %r59;
	ld.global.u32 	%r60, [%rd36+24];
	ld.global.u32 	%r61, [%rd35+24];
	add.s32 	%r62, %r61, %r60;
	st.global.u32 	[%rd34+24], %r62;
	ld.global.u32 	%r63, [%rd36+28];
	ld.global.u32 	%r64, [%rd35+28];
	add.s32 	%r65, %r64, %r63;
	st.global.u32 	[%rd34+28], %r65;
	add.s32 	%r105, %r105, 16;
	add.s64 	%rd36, %rd36, 64;
	add.s64 	%rd35, %rd35, 64;
	add.s64 	%rd34, %rd34, 64;
	setp.ne.s32 	%p3, %r105, 0;
	@%p3 bra 	$L__BB0_3;
$L__BB0_4:
	setp.eq.s32 	%p4, %r1, 0;
	@%p4 bra 	$L__BB0_13;
	and.b32  	%r7, %r16, 7;
	setp.lt.u32 	%p5, %r1, 8;
	@%p5 bra 	$L__BB0_7;
	mul.wide.u32 	%rd25, %r107, 4;
	add.s64 	%rd26, %rd3, %rd25;
	ld.global.u32 	%r66, [%rd26];
	add.s64 	%rd27, %rd2, %rd25;
	ld.global.u32 	%r67, [%rd27];
	add.s32 	%r68, %r67, %r66;
	add.s64 	%rd28, %rd1, %rd25;
	st.global.u32 	[%rd28], %r68;
	ld.global.u32 	%r69, [%rd26+4];
	ld.global.u32 	%r70, [%rd27+4];
	add.s32 	%r71, %r70, %r69;
	st.global.u32 	[%rd28+4], %r71;
	ld.global.u32 	%r72, [%rd26+8];
	ld.global.u32 	%r73, [%rd27+8];
	add.s32 	%r74, %r73, %r72;
	st.global.u32 	[%rd28+8], %r74;
	ld.global.u32 	%r75, [%rd26+12];
	ld.global.u32 	%r76, [%rd27+12];
	add.s32 	%r77, %r76, %r75;
	st.global.u32 	[%rd28+12], %r77;
	ld.global.u32 	%r78, [%rd26+16];
	ld.global.u32 	%r79, [%rd27+16];
	add.s32 	%r80, %r79, %r78;
	st.global.u32 	[%rd28+16], %r80;
	ld.global.u32 	%r81, [%rd26+20];
	ld.global.u32 	%r82, [%rd27+20];
	add.s32 	%r83, %r82, %r81;
	st.global.u32 	[%rd28+20], %r83;
	ld.global.u32 	%r84, [%rd26+24];
	ld.global.u32 	%r85, [%rd27+24];
	add.s32 	%r86, %r85, %r84;
	st.global.u32 	[%rd28+24], %r86;
	ld.global.u32 	%r87, [%rd26+28];
	ld.global.u32 	%r88, [%rd27+28];
	add.s32 	%r89, %r88, %r87;
	st.global.u32 	[%rd28+28], %r89;
	add.s32 	%r107, %r107, 8;
$L__BB0_7:
	setp.eq.s32 	%p6, %r7, 0;
	@%p6 bra 	$L__BB0_13;
	and.b32  	%r10, %r16, 3;
	setp.lt.u32 	%p7, %r7, 4;
	@%p7 bra 	$L__BB0_10;
	mul.wide.u32 	%rd29, %r107, 4;
	add.s64 	%rd30, %rd3, %rd29;
	ld.global.u32 	%r90, [%rd30];
	add.s64 	%rd31, %rd2, %rd29;
	ld.global.u32 	%r91, [%rd31];
	add.s32 	%r92, %r91, %r90;
	add.s64 	%rd32, %rd1, %rd29;
	st.global.u32 	[%rd32], %r92;
	ld.global.u32 	%r93, [%rd30+4];
	ld.global.u32 	%r94, [%rd31+4];
	add.s32 	%r95, %r94, %r93;
	st.global.u32 	[%rd32+4], %r95;
	ld.global.u32 	%r96, [%rd30+8];
	ld.global.u32 	%r97, [%rd31+8];
	add.s32 	%r98, %r97, %r96;
	st.global.u32 	[%rd32+8], %r98;
	ld.global.u32 	%r99, [%rd30+12];
	ld.global.u32 	%r100, [%rd31+12];
	add.s32 	%r101, %r100, %r99;
	st.global.u32 	[%rd32+12], %r101;
	add.s32 	%r107, %r107, 4;
$L__BB0_10:
	setp.eq.s32 	%p8, %r10, 0;
	@%p8 bra 	$L__BB0_13;
	mul.wide.u32 	%rd33, %r107, 4;
	add.s64 	%rd39, %rd1, %rd33;
	add.s64 	%rd38, %rd2, %rd33;
	add.s64 	%rd37, %rd3, %rd33;
	neg.s32 	%r109, %r10;
$L__BB0_12:
	.pragma "nounroll";
	ld.global.u32 	%r102, [%rd37];
	ld.global.u32 	%r103, [%rd38];
	add.s32 	%r104, %r103, %r102;
	st.global.u32 	[%rd39], %r104;
	add.s64 	%rd39, %rd39, 4;
	add.s64 	%rd38, %rd38, 4;
	add.s64 	%rd37, %rd37, 4;
	add.s32 	%r109, %r109, 1;
	setp.ne.s32 	%p9, %r109, 0;
	@%p9 bra 	$L__BB0_12;
$L__BB0_13:
	ret;

}
	// .globl	_Z10add_kernelPiS_S_i
.visible .entry _Z10add_kernelPiS_S_i(
	.param .u64 .ptr .align 1 _Z10add_kernelPiS_S_i_param_0,
	.param .u64 .ptr .align 1 _Z10add_kernelPiS_S_i_param_1,
	.param .u64 .ptr .align 1 _Z10add_kernelPiS_S_i_param_2,
	.param .u32 _Z10add_kernelPiS_S_i_param_3
)
{
	.reg .b32 	%r<8>;
	.reg .b64 	%rd<11>;

	ld.param.u64 	%rd1, [_Z10add_kernelPiS_S_i_param_0];
	ld.param.u64 	%rd2, [_Z10add_kernelPiS_S_i_param_1];
	ld.param.u64 	%rd3, [_Z10add_kernelPiS_S_i_param_2];
	cvta.to.global.u64 	%rd4, %rd3;
	cvta.to.global.u64 	%rd5, %rd2;
	cvta.to.global.u64 	%rd6, %rd1;
	mov.u32 	%r1, %ctaid.x;
	mov.u32 	%r2, %ntid.x;
	mov.u32 	%r3, %tid.x;
	mad.lo.s32 	%r4, %r1, %r2, %r3;
	mul.wide.s32 	%rd7, %r4, 4;
	add.s64 	%rd8, %rd6, %rd7;
	ld.global.u32 	%r5, [%rd8];
	add.s64 	%rd9, %rd5, %rd7;
	ld.global.u32 	%r6, [%rd9];
	add.s32 	%r7, %r6, %r5;
	add.s64 	%rd10, %rd4, %rd7;
	st.global.u32 	[%rd10], %r7;
	ret;

}
	// .globl	_Z15add_kernel_jumpPiS_S_i
.visible .entry _Z15add_kernel_jumpPiS_S_i(
	.param .u64 .ptr .align 1 _Z15add_kernel_jumpPiS_S_i_param_0,
	.param .u64 .ptr .align 1 _Z15add_kernel_jumpPiS_S_i_param_1,
	.param .u64 .ptr .align 1 _Z15add_kernel_jumpPiS_S_i_param_2,
	.param .u32 _Z15add_kernel_jumpPiS_S_i_param_3
)
{
	.reg .pred 	%p<10>;
	.reg .b32 	%r<110>;
	.reg .b64 	%rd<40>;

	ld.param.u64 	%rd22, [_Z15add_kernel_jumpPiS_S_i_param_0];
	ld.param.u64 	%rd23, [_Z15add_kernel_jumpPiS_S_i_param_1];
	ld.param.u64 	%rd24, [_Z15add_kernel_jumpPiS_S_i_param_2];
	ld.param.u32 	%r16, [_Z15add_kernel_jumpPiS_S_i_param_3];
	cvta.to.global.u64 	%rd1, %rd24;
	cvta.to.global.u64 	%rd2, %rd23;
	cvta.to.global.u64 	%rd3, %rd22;
	setp.lt.s32 	%p1, %r16, 1;
	@%p1 bra 	$L__BB2_13;
	and.b32  	%r1, %r16, 15;
	setp.lt.u32 	%p2, %r16, 16;
	mov.b32 	%r107, 0;
	@%p2 bra 	$L__BB2_4;
	and.b32  	%r107, %r16, 2147483632;
	neg.s32 	%r105, %r107;
	add.s64 	%rd36, %rd3, 32;
	add.s64 	%rd35, %rd2, 32;
	add.s64 	%rd34, %rd1, 32;
$L__BB2_3:
	.pragma "nounroll";
	ld.global.u32 	%r18, [%rd36+-32];
	ld.global.u32 	%r19, [%rd35+-32];
	add.s32 	%r20, %r19, %r18;
	st.global.u32 	[%rd34+-32], %r20;
	ld.global.u32 	%r21, [%rd36+-28];
	ld.global.u32 	%r22, [%rd35+-28];
	add.s32 	%r23, %r22, %r21;
	st.global.u32 	[%rd34+-28], %r23;
	ld.global.u32 	%r24, [%rd36+-24];
	ld.global.u32 	%r25, [%rd35+-24];
	add.s32 	%r26, %r25, %r24;
	st.global.u32 	[%rd34+-24], %r26;
	ld.global.u32 	%r27, [%rd36+-20];
	ld.global.u32 	%r28, [%rd35+-20];
	add.s32 	%r29, %r28, %r27;
	st.global.u32 	[%rd34+-20], %r29;
	ld.global.u32 	%r30, [%rd36+-16];
	ld.global.u32 	%r31, [%rd35+-16];
	add.s32 	%r32, %r31, %r30;
	st.global.u32 	[%rd34+-16], %r32;
	ld.global.u32 	%r33, [%rd36+-12];
	ld.global.u32 	%r34, [%rd35+-12];
	add.s32 	%r35, %r34, %r33;
	st.global.u32 	[%rd34+-12], %r35;
	ld.global.u32 	%r36, [%rd36+-8];
	ld.global.u32 	%r37, [%rd35+-8];
	add.s32 	%r38, %r37, %r36;
	st.global.u32 	[%rd34+-8], %r38;
	ld.global.u32 	%r39, [%rd36+-4];
	ld.global.u32 	%r40, [%rd35+-4];
	add.s32 	%r41, %r40, %r39;
	st.global.u32 	[%rd34+-4], %r41;
	ld.global.u32 	%r42, [%rd36];
	ld.global.u32 	%r43, [%rd35];
	add.s32 	%r44, %r43, %r42;
	st.global.u32 	[%rd34], %r44;
	ld.global.u32 	%r45, [%rd36+4];
	ld.global.u32 	%r46, [%rd35+4];
	add.s32 	%r47, %r46, %r45;
	st.global.u32 	[%rd34+4], %r47;
	ld.global.u32 	%r48, [%rd36+8];
	ld.global.u32 	%r49, [%rd35+8];
	add.s32 	%r50, %r49, %r48;
	st.global.u32 	[%rd34+8], %r50;
	ld.global.u32 	%r51, [%rd36+12];
	ld.global.u32 	%r52, [%rd35+12];
	add.s32 	%r53, %r52, %r51;
	st.global.u32 	[%rd34+12], %r53;
	ld.global.u32 	%r54, [%rd36+16];
	ld.global.u32 	%r55, [%rd35+16];
	add.s32 	%r56, %r55, %r54;
	st.global.u32 	[%rd34+16], %r56;
	ld.global.u32 	%r57, [%rd36+20];
	ld.global.u32 	%r58, [%rd35+20];
	add.s32 	%r59, %r58, %r57;
	st.global.u32 	[%rd34+20], %r59;
	ld.global.u32 	%r60, [%rd36+24];
	ld.global.u32 	%r61, [%rd35+24];
	add.s32 	%r62, %r61, %r60;
	st.global.u32 	[%rd34+24], %r62;
	ld.global.u32 	%r63, [%rd36+28];
	ld.global.u32 	%r64, [%rd35+28];
	add.s32 	%r65, %r64, %r63;
	st.global.u32 	[%rd34+28], %r65;
	add.s32 	%r105, %r105, 16;
	add.s64 	%rd36, %rd36, 64;
	add.s64 	%rd35, %rd35, 64;
	add.s64 	%rd34, %rd34, 64;
	setp.ne.s32 	%p3, %r105, 0;
	@%p3 bra 	$L__BB2_3;
$L__BB2_4:
	setp.eq.s32 	%p4, %r1, 0;
	@%p4 bra 	$L__BB2_13;
	and.b32  	%r7, %r16, 7;
	setp.lt.u32 	%p5, %r1, 8;
	@%p5 bra 	$L__BB2_7;
	mul.wide.u32 	%rd25, %r107, 4;
	add.s64 	%rd26, %rd3, %rd25;
	ld.global.u32 	%r66, [%rd26];
	add.s64 	%rd27, %rd2, %rd25;
	ld.global.u32 	%r67, [%rd27];
	add.s32 	%r68, %r67, %r66;
	add.s64 	%rd28, %rd1, %rd25;
	st.global.u32 	[%rd28], %r68;
	ld.global.u32 	%r69, [%rd26+4];
	ld.global.u32 	%r70, [%rd27+4];
	add.s32 	%r71, %r70, %r69;
	st.global.u32 	[%rd28+4], %r71;
	ld.global.u32 	%r72, [%rd26+8];
	ld.global.u32 	%r73, [%rd27+8];
	add.s32 	%r74, %r73, %r72;
	st.global.u32 	[%rd28+8], %r74;
	ld.global.u32 	%r75, [%rd26+12];
	ld.global.u32 	%r76, [%rd27+12];
	add.s32 	%r77, %r76, %r75;
	st.global.u32 	[%rd28+12], %r77;
	ld.global.u32 	%r78, [%rd26+16];
	ld.global.u32 	%r79, [%rd27+16];
	add.s32 	%r80, %r79, %r78;
	st.global.u32 	[%rd28+16], %r80;
	ld.global.u32 	%r81, [%rd26+20];
	ld.global.u32 	%r82, [%rd27+20];
	add.s32 	%r83, %r82, %r81;
	st.global.u32 	[%rd28+20], %r83;
	ld.global.u32 	%r84, [%rd26+24];
	ld.global.u32 	%r85, [%rd27+24];
	add.s32 	%r86, %r85, %r84;
	st.global.u32 	[%rd28+24], %r86;
	ld.global.u32 	%r87, [%rd26+28];
	ld.global.u32 	%r88, [%rd27+28];
	add.s32 	%r89, %r88, %r87;
	st.global.u32 	[%rd28+28], %r89;
	add.s32 	%r107, %r107, 8;
$L__BB2_7:
	setp.eq.s32 	%p6, %r7, 0;
	@%p6 bra 	$L__BB2_13;
	and.b32  	%r10, %r16, 3;
	setp.lt.u32 	%p7, %r7, 4;
	@%p7 bra 	$L__BB2_10;
	mul.wide.u32 	%rd29, %r107, 4;
	add.s64 	%rd30, %rd3, %rd29;
	ld.global.u32 	%r90, [%rd30];
	add.s64 	%rd31, %rd2, %rd29;
	ld.global.u32 	%r91, [%rd31];
	add.s32 	%r92, %r91, %r90;
	add.s64 	%rd32, %rd1, %rd29;
	st.global.u32 	[%rd32], %r92;
	ld.global.u32 	%r93, [%rd30+4];
	ld.global.u32 	%r94, [%rd31+4];
	add.s32 	%r95, %r94, %r93;
	st.global.u32 	[%rd32+4], %r95;
	ld.global.u32 	%r96, [%rd30+8];
	ld.global.u32 	%r97, [%rd31+8];
	add.s32 	%r98, %r97, %r96;
	st.global.u32 	[%rd32+8], %r98;
	ld.global.u32 	%r99, [%rd30+12];
	ld.global.u32 	%r100, [%rd31+12];
	add.s32 	%r101, %r100, %r99;
	st.global.u32 	[%rd32+12], %r101;
	add.s32 	%r107, %r107, 4;
$L__BB2_10:
	setp.eq.s32 	%p8, %r10, 0;
	@%p8 bra 	$L__BB2_13;
	mul.wide.u32 	%rd33, %r107, 4;
	add.s64 	%rd39, %rd1, %rd33;
	add.s64 	%rd38, %rd2, %rd33;
	add.s64 	%rd37, %rd3, %rd33;
	neg.s32 	%r109, %r10;
$L__BB2_12:
	.pragma "nounroll";
	ld.global.u32 	%r102, [%rd37];
	ld.global.u32 	%r103, [%rd38];
	add.s32 	%r104, %r103, %r102;
	st.global.u32 	[%rd39], %r104;
	add.s64 	%rd39, %rd39, 4;
	add.s64 	%rd38, %rd38, 4;
	add.s64 	%rd37, %rd37, 4;
	add.s32 	%r109, %r109, 1;
	setp.ne.s32 	%p9, %r109, 0;
	@%p9 bra 	$L__BB2_12;
$L__BB2_13:
	ret;

}
	// .globl	_Z8plus_onePii
.visible .entry _Z8plus_onePii(
	.param .u64 .ptr .align 1 _Z8plus_onePii_param_0,
	.param .u32 _Z8plus_onePii_param_1
)
{
	.reg .pred 	%p<10>;
	.reg .b32 	%r<81>;
	.reg .b64 	%rd<16>;

	ld.param.u64 	%rd8, [_Z8plus_onePii_param_0];
	ld.param.u32 	%r16, [_Z8plus_onePii_param_1];
	cvta.to.global.u64 	%rd1, %rd8;
	setp.lt.s32 	%p1, %r16, 1;
	@%p1 bra 	$L__BB3_13;
	and.b32  	%r1, %r16, 15;
	setp.lt.u32 	%p2, %r16, 16;
	mov.b32 	%r78, 0;
	@%p2 bra 	$L__BB3_4;
	and.b32  	%r78, %r16, 2147483632;
	neg.s32 	%r76, %r78;
	add.s64 	%rd14, %rd1, 32;
$L__BB3_3:
	.pragma "nounroll";
	ld.global.u32 	%r18, [%rd14+-32];
	add.s32 	%r19, %r18, 1;
	st.global.u32 	[%rd14+-32], %r19;
	ld.global.u32 	%r20, [%rd14+-28];
	add.s32 	%r21, %r20, 1;
	st.global.u32 	[%rd14+-28], %r21;
	ld.global.u32 	%r22, [%rd14+-24];
	add.s32 	%r23, %r22, 1;
	st.global.u32 	[%rd14+-24], %r23;
	ld.global.u32 	%r24, [%rd14+-20];
	add.s32 	%r25, %r24, 1;
	st.global.u32 	[%rd14+-20], %r25;
	ld.global.u32 	%r26, [%rd14+-16];
	add.s32 	%r27, %r26, 1;
	st.global.u32 	[%rd14+-16], %r27;
	ld.global.u32 	%r28, [%rd14+-12];
	add.s32 	%r29, %r28, 1;
	st.global.u32 	[%rd14+-12], %r29;
	ld.global.u32 	%r30, [%rd14+-8];
	add.s32 	%r31, %r30, 1;
	st.global.u32 	[%rd14+-8], %r31;
	ld.global.u32 	%r32, [%rd14+-4];
	add.s32 	%r33, %r32, 1;
	st.global.u32 	[%rd14+-4], %r33;
	ld.global.u32 	%r34, [%rd14];
	add.s32 	%r35, %r34, 1;
	st.global.u32 	[%rd14], %r35;
	ld.global.u32 	%r36, [%rd14+4];
	add.s32 	%r37, %r36, 1;
	st.global.u32 	[%rd14+4], %r37;
	ld.global.u32 	%r38, [%rd14+8];
	add.s32 	%r39, %r38, 1;
	st.global.u32 	[%rd14+8], %r39;
	ld.global.u32 	%r40, [%rd14+12];
	add.s32 	%r41, %r40, 1;
	st.global.u32 	[%rd14+12], %r41;
	ld.global.u32 	%r42, [%rd14+16];
	add.s32 	%r43, %r42, 1;
	st.global.u32 	[%rd14+16], %r43;
	ld.global.u32 	%r44, [%rd14+20];
	add.s32 	%r45, %r44, 1;
	st.global.u32 	[%rd14+20], %r45;
	ld.global.u32 	%r46, [%rd14+24];
	add.s32 	%r47, %r46, 1;
	st.global.u32 	[%rd14+24], %r47;
	ld.global.u32 	%r48, [%rd14+28];
	add.s32 	%r49, %r48, 1;
	st.global.u32 	[%rd14+28], %r49;
	add.s32 	%r76, %r76, 16;
	add.s64 	%rd14, %rd14, 64;
	setp.ne.s32 	%p3, %r76, 0;
	@%p3 bra 	$L__BB3_3;
$L__BB3_4:
	setp.eq.s32 	%p4, %r1, 0;
	@%p4 bra 	$L__BB3_13;
	and.b32  	%r7, %r16, 7;
	setp.lt.u32 	%p5, %r1, 8;
	@%p5 bra 	$L__BB3_7;
	mul.wide.u32 	%rd9, %r78, 4;
	add.s64 	%rd10, %rd1, %rd9;
	ld.global.u32 	%r50, [%rd10];
	add.s32 	%r51, %r50, 1;
	st.global.u32 	[%rd10], %r51;
	ld.global.u32 	%r52, [%rd10+4];
	add.s32 	%r53, %r52, 1;
	st.global.u32 	[%rd10+4], %r53;
	ld.global.u32 	%r54, [%rd10+8];
	add.s32 	%r55, %r54, 1;
	st.global.u32 	[%rd10+8], %r55;
	ld.global.u32 	%r56, [%rd10+12];
	add.s32 	%r57, %r56, 1;
	st.global.u32 	[%rd10+12], %r57;
	ld.global.u32 	%r58, [%rd10+16];
	add.s32 	%r59, %r58, 1;
	st.global.u32 	[%rd10+16], %r59;
	ld.global.u32 	%r60, [%rd10+20];
	add.s32 	%r61, %r60, 1;
	st.global.u32 	[%rd10+20], %r61;
	ld.global.u32 	%r62, [%rd10+24];
	add.s32 	%r63, %r62, 1;
	st.global.u32 	[%rd10+24], %r63;
	ld.global.u32 	%r64, [%rd10+28];
	add.s32 	%r65, %r64, 1;
	st.global.u32 	[%rd10+28], %r65;
	add.s32 	%r78, %r78, 8;
$L__BB3_7:
	setp.eq.s32 	%p6, %r7, 0;
	@%p6 bra 	$L__BB3_13;
	and.b32  	%r10, %r16, 3;
	setp.lt.u32 	%p7, %r7, 4;
	@%p7 bra 	$L__BB3_10;
	mul.wide.u32 	%rd11, %r78, 4;
	add.s64 	%rd12, %rd1, %rd11;
	ld.global.u32 	%r66, [%rd12];
	add.s32 	%r67, %r66, 1;
	st.global.u32 	[%rd12], %r67;
	ld.global.u32 	%r68, [%rd12+4];
	add.s32 	%r69, %r68, 1;
	st.global.u32 	[%rd12+4], %r69;
	ld.global.u32 	%r70, [%rd12+8];
	add.s32 	%r71, %r70, 1;
	st.global.u32 	[%rd12+8], %r71;
	ld.global.u32 	%r72, [%rd12+12];
	add.s32 	%r73, %r72, 1;
	st.global.u32 	[%rd12+12], %r73;
	add.s32 	%r78, %r78, 4;
$L__BB3_10:
	setp.eq.s32 	%p8, %r10, 0;
	@%p8 bra 	$L__BB3_13;
	mul.wide.u32 	%rd13, %r78, 4;
	add.s64 	%rd15, %rd1, %rd13;
	neg.s32 	%r80, %r10;
$L__BB3_12:
	.pragma "nounroll";
	ld.global.u32 	%r74, [%rd15];
	add.s32 	%r75, %r74, 1;
	st.global.u32 	[%rd15], %r75;
	add.s64 	%rd15, %rd15, 4;
	add.s32 	%r80, %r80, 1;
	setp.ne.s32 	%p9, %r80, 0;
	@%p9 bra 	$L__BB3_12;
$L__BB3_13:
	ret;

}


// ===== COMPILED SASS (sm_100) =====

	.target	sm_100

	.elftype	@"ET_EXEC"


//--------------------- .note.nv.tkinfo           --------------------------
	.section	.note.nv.tkinfo,"",@"SHT_NOTE"
	.sectionflags	@"SHF_NOTE_NV_TKINFO"
	.tkinfo
        /*0018*/ 	.word	0x00000002
        /*0030*/ 	.string	""
        /*0030*/ 	.string	"ptxas"
        /*0030*/ 	.string	"Cuda compilation tools, release 13.0, V13.0.88"
        /*0030*/ 	.string	"Build cuda_13.0.r13.0/compiler.36424714_0"
        /*0030*/ 	.string	"-arch sm_100 -m 64 "



//--------------------- .note.nv.cuinfo           --------------------------
	.section	.note.nv.cuinfo,"",@"SHT_NOTE"
	.sectionflags	@"SHF_NOTE_NV_CUINFO"
        /*0018*/ 	.short	0x0002
        /*001a*/ 	.short	0x0064
        /*001c*/ 	.short	0x0082
	.zero		2


//--------------------- .nv.info                  --------------------------
	.section	.nv.info,"",@"SHT_CUDA_INFO"
	.align	4


	//----- nvinfo : EIATTR_REGCOUNT
	.align		4
        /*0000*/ 	.byte	0x04, 0x2f
        /*0002*/ 	.short	(.L_1 - .L_0)
	.align		4
.L_0:
        /*0004*/ 	.word	index@(_Z16add_kernel_naivePiS_S_i)
        /*0008*/ 	.word	0x00000014


	//----- nvinfo : EIATTR_FRAME_SIZE
	.align		4
.L_1:
        /*000c*/ 	.byte	0x04, 0x11
        /*000e*/ 	.short	(.L_3 - .L_2)
	.align		4
.L_2:
        /*0010*/ 	.word	index@(_Z16add_kernel_naivePiS_S_i)
        /*0014*/ 	.word	0x00000000


	//----- nvinfo : EIATTR_REGCOUNT
	.align		4
.L_3:
        /*0018*/ 	.byte	0x04, 0x2f
        /*001a*/ 	.short	(.L_5 - .L_4)
	.align		4
.L_4:
        /*001c*/ 	.word	index@(_Z10add_kernelPiS_S_i)
        /*0020*/ 	.word	0x0000000c


	//----- nvinfo : EIATTR_FRAME_SIZE
	.align		4
.L_5:
        /*0024*/ 	.byte	0x04, 0x11
        /*0026*/ 	.short	(.L_7 - .L_6)
	.align		4
.L_6:
        /*0028*/ 	.word	index@(_Z10add_kernelPiS_S_i)
        /*002c*/ 	.word	0x00000000


	//----- nvinfo : EIATTR_REGCOUNT
	.align		4
.L_7:
        /*0030*/ 	.byte	0x04, 0x2f
        /*0032*/ 	.short	(.L_9 - .L_8)
	.align		4
.L_8:
        /*0034*/ 	.word	index@(_Z15add_kernel_jumpPiS_S_i)
        /*0038*/ 	.word	0x00000014


	//----- nvinfo : EIATTR_FRAME_SIZE
	.align		4
.L_9:
        /*003c*/ 	.byte	0x04, 0x11
        /*003e*/ 	.short	(.L_11 - .L_10)
	.align		4
.L_10:
        /*0040*/ 	.word	index@(_Z15add_kernel_jumpPiS_S_i)
        /*0044*/ 	.word	0x00000000


	//----- nvinfo : EIATTR_REGCOUNT
	.align		4
.L_11:
        /*0048*/ 	.byte	0x04, 0x2f
        /*004a*/ 	.short	(.L_13 - .L_12)
	.align		4
.L_12:
        /*004c*/ 	.word	index@(_Z8plus_onePii)
        /*0050*/ 	.word	0x00000020


	//----- nvinfo : EIATTR_FRAME_SIZE
	.align		4
.L_13:
        /*0054*/ 	.byte	0x04, 0x11
        /*0056*/ 	.short	(.L_15 - .L_14)
	.align		4
.L_14:
        /*0058*/ 	.word	index@(_Z8plus_onePii)
        /*005c*/ 	.word	0x00000000


	//----- nvinfo : EIATTR_MIN_STACK_SIZE
	.align		4
.L_15:
        /*0060*/ 	.byte	0x04, 0x12
        /*0062*/ 	.short	(.L_17 - .L_16)
	.align		4
.L_16:
        /*0064*/ 	.word	index@(_Z8plus_onePii)
        /*0068*/ 	.word	0x00000000


	//----- nvinfo : EIATTR_MIN_STACK_SIZE
	.align		4
.L_17:
        /*006c*/ 	.byte	0x04, 0x12
        /*006e*/ 	.short	(.L_19 - .L_18)
	.align		4
.L_18:
        /*0070*/ 	.word	index@(_Z15add_kernel_jumpPiS_S_i)
        /*0074*/ 	.word	0x00000000


	//----- nvinfo : EIATTR_MIN_STACK_SIZE
	.align		4
.L_19:
        /*0078*/ 	.byte	0x04, 0x12
        /*007a*/ 	.short	(.L_21 - .L_20)
	.align		4
.L_20:
        /*007c*/ 	.word	index@(_Z10add_kernelPiS_S_i)
        /*0080*/ 	.word	0x00000000


	//----- nvinfo : EIATTR_MIN_STACK_SIZE
	.align		4
.L_21:
        /*0084*/ 	.byte	0x04, 0x12
        /*0086*/ 	.short	(.L_23 - .L_22)
	.align		4
.L_22:
        /*0088*/ 	.word	index@(_Z16add_kernel_naivePiS_S_i)
        /*008c*/ 	.word	0x00000000
.L_23:


//--------------------- .nv.compat                --------------------------
	.section	.nv.compat,"",@"SHT_CUDA_COMPAT_INFO"
	.align	4
        /*0000*/ 	.byte	0x02, 0x09, 0x00, 0x00, 0x02, 0x02, 0x01, 0x00, 0x02, 0x05, 0x05, 0x00, 0x03, 0x07, 0x01, 0x01
        /*0010*/ 	.byte	0x02, 0x03, 0x00, 0x00, 0x02, 0x06, 0x01, 0x00, 0x04, 0x0b, 0x08, 0x00, 0x09, 0x00, 0x00, 0x00
        /*0020*/ 	.byte	0x00, 0x00, 0x00, 0x00


//--------------------- .nv.info._Z8plus_onePii   --------------------------
	.section	.nv.info._Z8plus_onePii,"",@"SHT_CUDA_INFO"
	.sectionflags	@""
	.align	4


	//----- nvinfo : EIATTR_CUDA_API_VERSION
	.align		4
        /*0000*/ 	.byte	0x04, 0x37
        /*0002*/ 	.short	(.L_25 - .L_24)
.L_24:
        /*0004*/ 	.word	0x00000082


	//----- nvinfo : EIATTR_KPARAM_INFO
	.align		4
.L_25:
        /*0008*/ 	.byte	0x04, 0x17
        /*000a*/ 	.short	(.L_27 - .L_26)
.L_26:
        /*000c*/ 	.word	0x00000000
        /*0010*/ 	.short	0x0001
        /*0012*/ 	.short	0x0008
        /*0014*/ 	.byte	0x00, 0xf0, 0x11, 0x00


	//----- nvinfo : EIATTR_KPARAM_INFO
	.align		4
.L_27:
        /*0018*/ 	.byte	0x04, 0x17
        /*001a*/ 	.short	(.L_29 - .L_28)
.L_28:
        /*001c*/ 	.word	0x00000000
        /*0020*/ 	.short	0x0000
        /*0022*/ 	.short	0x0000
        /*0024*/ 	.byte	0x00, 0xf5, 0x21, 0x00


	//----- nvinfo : EIATTR_SPARSE_MMA_MASK
	.align		4
.L_29:
        /*0028*/ 	.byte	0x03, 0x50
        /*002a*/ 	.short	0x0000


	//----- nvinfo : EIATTR_MAXREG_COUNT
	.align		4
        /*002c*/ 	.byte	0x03, 0x1b
        /*002e*/ 	.short	0x00ff


	//----- nvinfo : EIATTR_MERCURY_ISA_VERSION
	.align		4
        /*0030*/ 	.byte	0x03, 0x5f
        /*0032*/ 	.short	0x0101


	//----- nvinfo : EIATTR_VRC_CTA_INIT_COUNT
	.align		4
        /*0034*/ 	.byte	0x02, 0x4a
	.zero		1
	.zero		1


	//----- nvinfo : EIATTR_EXIT_INSTR_OFFSETS
	.align		4
        /*0038*/ 	.byte	0x04, 0x1c
        /*003a*/ 	.short	(.L_31 - .L_30)


	//   ....[0]....
.L_30:
        /*003c*/ 	.word	0x00000030


	//   ....[1]....
        /*0040*/ 	.word	0x00000480


	//   ....[2]....
        /*0044*/ 	.word	0x00000680


	//   ....[3]....
        /*0048*/ 	.word	0x000007c0


	//   ....[4]....
        /*004c*/ 	.word	0x000008c0


	//----- nvinfo : EIATTR_CBANK_PARAM_SIZE
	.align		4
.L_31:
        /*0050*/ 	.byte	0x03, 0x19
        /*0052*/ 	.short	0x000c


	//----- nvinfo : EIATTR_PARAM_CBANK
	.align		4
        /*0054*/ 	.byte	0x04, 0x0a
        /*0056*/ 	.short	(.L_33 - .L_32)
	.align		4
.L_32:
        /*0058*/ 	.word	index@(.nv.constant0._Z8plus_onePii)
        /*005c*/ 	.short	0x0380
        /*005e*/ 	.short	0x000c


	//----- nvinfo : EIATTR_SW_WAR
	.align		4
.L_33:
        /*0060*/ 	.byte	0x04, 0x36
        /*0062*/ 	.short	(.L_35 - .L_34)
.L_34:
        /*0064*/ 	.word	0x00000008
.L_35:


//--------------------- .nv.info._Z15add_kernel_jumpPiS_S_i --------------------------
	.section	.nv.info._Z15add_kernel_jumpPiS_S_i,"",@"SHT_CUDA_INFO"
	.sectionflags	@""
	.align	4


	//----- nvinfo : EIATTR_CUDA_API_VERSION
	.align		4
        /*0000*/ 	.byte	0x04, 0x37
        /*0002*/ 	.short	(.L_37 - .L_36)
.L_36:
        /*0004*/ 	.word	0x00000082


	//----- nvinfo : EIATTR_KPARAM_INFO
	.align		4
.L_37:
        /*0008*/ 	.byte	0x04, 0x17
        /*000a*/ 	.short	(.L_39 - .L_38)
.L_38:
        /*000c*/ 	.word	0x00000000
        /*0010*/ 	.short	0x0003
        /*0012*/ 	.short	0x0018
        /*0014*/ 	.byte	0x00, 0xf0, 0x11, 0x00


	//----- nvinfo : EIATTR_KPARAM_INFO
	.align		4
.L_39:
        /*0018*/ 	.byte	0x04, 0x17
        /*001a*/ 	.short	(.L_41 - .L_40)
.L_40:
        /*001c*/ 	.word	0x00000000
        /*0020*/ 	.short	0x0002
        /*0022*/ 	.short	0x0010
        /*0024*/ 	.byte	0x00, 0xf5, 0x21, 0x00


	//----- nvinfo : EIATTR_KPARAM_INFO
	.align		4
.L_41:
        /*0028*/ 	.byte	0x04, 0x17
        /*002a*/ 	.short	(.L_43 - .L_42)
.L_42:
        /*002c*/ 	.word	0x00000000
        /*0030*/ 	.short	0x0001
        /*0032*/ 	.short	0x0008
        /*0034*/ 	.byte	0x00, 0xf5, 0x21, 0x00


	//----- nvinfo : EIATTR_KPARAM_INFO
	.align		4
.L_43:
        /*0038*/ 	.byte	0x04, 0x17
        /*003a*/ 	.short	(.L_45 - .L_44)
.L_44:
        /*003c*/ 	.word	0x00000000
        /*0040*/ 	.short	0x0000
        /*0042*/ 	.short	0x0000
        /*0044*/ 	.byte	0x00, 0xf5, 0x21, 0x00


	//----- nvinfo : EIATTR_SPARSE_MMA_MASK
	.align		4
.L_45:
        /*0048*/ 	.byte	0x03, 0x50
        /*004a*/ 	.short	0x0000


	//----- nvinfo : EIATTR_MAXREG_COUNT
	.align		4
        /*004c*/ 	.byte	0x03, 0x1b
        /*004e*/ 	.short	0x00ff


	//----- nvinfo : EIATTR_MERCURY_ISA_VERSION
	.align		4
        /*0050*/ 	.byte	0x03, 0x5f
        /*0052*/ 	.short	0x0101


	//----- nvinfo : EIATTR_VRC_CTA_INIT_COUNT
	.align		4
        /*0054*/ 	.byte	0x02, 0x4a
	.zero		1
	.zero		1


	//----- nvinfo : EIATTR_EXIT_INSTR_OFFSETS
	.align		4
        /*0058*/ 	.byte	0x04, 0x1c
        /*005a*/ 	.short	(.L_47 - .L_46)


	//   ....[0]....
.L_46:
        /*005c*/ 	.word	0x00000030


	//   ....[1]....
        /*0060*/ 	.word	0x00000680


	//   ....[2]....
        /*0064*/ 	.word	0x00000940


	//   ....[3]....
        /*0068*/ 	.word	0x00000b00


	//   ....[4]....
        /*006c*/ 	.word	0x00000ce0


	//----- nvinfo : EIATTR_CBANK_PARAM_SIZE
	.align		4
.L_47:
        /*0070*/ 	.byte	0x03, 0x19
        /*0072*/ 	.short	0x001c


	//----- nvinfo : EIATTR_PARAM_CBANK
	.align		4
        /*0074*/ 	.byte	0x04, 0x0a
        /*0076*/ 	.short	(.L_49 - .L_48)
	.align		4
.L_48:
        /*0078*/ 	.word	index@(.nv.constant0._Z15add_kernel_jumpPiS_S_i)
        /*007c*/ 	.short	0x0380
        /*007e*/ 	.short	0x001c


	//----- nvinfo : EIATTR_SW_WAR
	.align		4
.L_49:
        /*0080*/ 	.byte	0x04, 0x36
        /*0082*/ 	.short	(.L_51 - .L_50)
.L_50:
        /*0084*/ 	.word	0x00000008
.L_51:


//--------------------- .nv.info._Z10add_kernelPiS_S_i --------------------------
	.section	.nv.info._Z10add_kernelPiS_S_i,"",@"SHT_CUDA_INFO"
	.sectionflags	@""
	.align	4


	//----- nvinfo : EIATTR_CUDA_API_VERSION
	.align		4
        /*0000*/ 	.byte	0x04, 0x37
        /*0002*/ 	.short	(.L_53 - .L_52)
.L_52:
        /*0004*/ 	.word	0x00000082


	//----- nvinfo : EIATTR_KPARAM_INFO
	.align		4
.L_53:
        /*0008*/ 	.byte	0x04, 0x17
        /*000a*/ 	.short	(.L_55 - .L_54)
.L_54:
        /*000c*/ 	.word	0x00000000
        /*0010*/ 	.short	0x0003
        /*0012*/ 	.short	0x0018
        /*0014*/ 	.byte	0x00, 0xf0, 0x11, 0x00


	//----- nvinfo : EIATTR_KPARAM_INFO
	.align		4
.L_55:
        /*0018*/ 	.byte	0x04, 0x17
        /*001a*/ 	.short	(.L_57 - .L_56)
.L_56:
        /*001c*/ 	.word	0x00000000
        /*0020*/ 	.short	0x0002
        /*0022*/ 	.short	0x0010
        /*0024*/ 	.byte	0x00, 0xf5, 0x21, 0x00


	//----- nvinfo : EIATTR_KPARAM_INFO
	.align		4
.L_57:
        /*0028*/ 	.byte	0x04, 0x17
        /*002a*/ 	.short	(.L_59 - .L_58)
.L_58:
        /*002c*/ 	.word	0x00000000
        /*0030*/ 	.short	0x0001
        /*0032*/ 	.short	0x0008
        /*0034*/ 	.byte	0x00, 0xf5, 0x21, 0x00


	//----- nvinfo : EIATTR_KPARAM_INFO
	.align		4
.L_59:
        /*0038*/ 	.byte	0x04, 0x17
        /*003a*/ 	.short	(.L_61 - .L_60)
.L_60:
        /*003c*/ 	.word	0x00000000
        /*0040*/ 	.short	0x0000
        /*0042*/ 	.short	0x0000
        /*0044*/ 	.byte	0x00, 0xf5, 0x21, 0x00


	//----- nvinfo : EIATTR_SPARSE_MMA_MASK
	.align		4
.L_61:
        /*0048*/ 	.byte	0x03, 0x50
        /*004a*/ 	.short	0x0000


	//----- nvinfo : EIATTR_MAXREG_COUNT
	.align		4
        /*004c*/ 	.byte	0x03, 0x1b
        /*004e*/ 	.short	0x00ff


	//----- nvinfo : EIATTR_MERCURY_ISA_VERSION
	.align		4
        /*0050*/ 	.byte	0x03, 0x5f
        /*0052*/ 	.short	0x0101


	//----- nvinfo : EIATTR_VRC_CTA_INIT_COUNT
	.align		4
        /*0054*/ 	.byte	0x02, 0x4a
	.zero		1
	.zero		1


	//----- nvinfo : EIATTR_EXIT_INSTR_OFFSETS
	.align		4
        /*0058*/ 	.byte	0x04, 0x1c
        /*005a*/ 	.short	(.L_63 - .L_62)


	//   ....[0]....
.L_62:
        /*005c*/ 	.word	0x00000100


	//----- nvinfo : EIATTR_CBANK_PARAM_SIZE
	.align		4
.L_63:
        /*0060*/ 	.byte	0x03, 0x19
        /*0062*/ 	.short	0x001c


	//----- nvinfo : EIATTR_PARAM_CBANK
	.align		4
        /*0064*/ 	.byte	0x04, 0x0a
        /*0066*/ 	.short	(.L_65 - .L_64)
	.align		4
.L_64:
        /*0068*/ 	.word	index@(.nv.constant0._Z10add_kernelPiS_S_i)
        /*006c*/ 	.short	0x0380
        /*006e*/ 	.short	0x001c


	//----- nvinfo : EIATTR_SW_WAR
	.align		4
.L_65:
        /*0070*/ 	.byte	0x04, 0x36
        /*0072*/ 	.short	(.L_67 - .L_66)
.L_66:
        /*0074*/ 	.word	0x00000008
.L_67:


//--------------------- .nv.info._Z16add_kernel_naivePiS_S_i --------------------------
	.section	.nv.info._Z16add_kernel_naivePiS_S_i,"",@"SHT_CUDA_INFO"
	.sectionflags	@""
	.align	4


	//----- nvinfo : EIATTR_CUDA_API_VERSION
	.align		4
        /*0000*/ 	.byte	0x04, 0x37
        /*0002*/ 	.short	(.L_69 - .L_68)
.L_68:
        /*0004*/ 	.word	0x00000082


	//----- nvinfo : EIATTR_KPARAM_INFO
	.align		4
.L_69:
        /*0008*/ 	.byte	0x04, 0x17
        /*000a*/ 	.short	(.L_71 - .L_70)
.L_70:
        /*000c*/ 	.word	0x00000000
        /*0010*/ 	.short	0x0003
        /*0012*/ 	.short	0x0018
        /*0014*/ 	.byte	0x00, 0xf0, 0x11, 0x00


	//----- nvinfo : EIATTR_KPARAM_INFO
	.align		4
.L_71:
        /*0018*/ 	.byte	0x04, 0x17
        /*001a*/ 	.short	(.L_73 - .L_72)
.L_72:
        /*001c*/ 	.word	0x00000000
        /*0020*/ 	.short	0x0002
        /*0022*/ 	.short	0x0010
        /*0024*/ 	.byte	0x00, 0xf5, 0x21, 0x00


	//----- nvinfo : EIATTR_KPARAM_INFO
	.align		4
.L_73:
        /*0028*/ 	.byte	0x04, 0x17
        /*002a*/ 	.short	(.L_75 - .L_74)
.L_74:
        /*002c*/ 	.word	0x00000000
        /*0030*/ 	.short	0x0001
        /*0032*/ 	.short	0x0008
        /*0034*/ 	.byte	0x00, 0xf5, 0x21, 0x00


	//----- nvinfo : EIATTR_KPARAM_INFO
	.align		4
.L_75:
        /*0038*/ 	.byte	0x04, 0x17
        /*003a*/ 	.short	(.L_77 - .L_76)
.L_76:
        /*003c*/ 	.word	0x00000000
        /*0040*/ 	.short	0x0000
        /*0042*/ 	.short	0x0000
        /*0044*/ 	.byte	0x00, 0xf5, 0x21, 0x00


	//----- nvinfo : EIATTR_SPARSE_MMA_MASK
	.align		4
.L_77:
        /*0048*/ 	.byte	0x03, 0x50
        /*004a*/ 	.short	0x0000


	//----- nvinfo : EIATTR_MAXREG_COUNT
	.align		4
        /*004c*/ 	.byte	0x03, 0x1b
        /*004e*/ 	.short	0x00ff


	//----- nvinfo : EIATTR_MERCURY_ISA_VERSION
	.align		4
        /*0050*/ 	.byte	0x03, 0x5f
        /*0052*/ 	.short	0x0101


	//----- nvinfo : EIATTR_VRC_CTA_INIT_COUNT
	.align		4
        /*0054*/ 	.byte	0x02, 0x4a
	.zero		1
	.zero		1


	//----- nvinfo : EIATTR_EXIT_INSTR_OFFSETS
	.align		4
        /*0058*/ 	.byte	0x04, 0x1c
        /*005a*/ 	.short	(.L_79 - .L_78)


	//   ....[0]....
.L_78:
        /*005c*/ 	.word	0x00000030


	//   ....[1]....
        /*0060*/ 	.word	0x00000680


	//   ....[2]....
        /*0064*/ 	.word	0x00000940


	//   ....[3]....
        /*0068*/ 	.word	0x00000b00


	//   ....[4]....
        /*006c*/ 	.word	0x00000ce0


	//----- nvinfo : EIATTR_CBANK_PARAM_SIZE
	.align		4
.L_79:
        /*0070*/ 	.byte	0x03, 0x19
        /*0072*/ 	.short	0x001c


	//----- nvinfo : EIATTR_PARAM_CBANK
	.align		4
        /*0074*/ 	.byte	0x04, 0x0a
        /*0076*/ 	.short	(.L_81 - .L_80)
	.align		4
.L_80:
        /*0078*/ 	.word	index@(.nv.constant0._Z16add_kernel_naivePiS_S_i)
        /*007c*/ 	.short	0x0380
        /*007e*/ 	.short	0x001c


	//----- nvinfo : EIATTR_SW_WAR
	.align		4
.L_81:
        /*0080*/ 	.byte	0x04, 0x36
        /*0082*/ 	.short	(.L_83 - .L_82)
.L_82:
        /*0084*/ 	.word	0x00000008
.L_83:


//--------------------- .nv.callgraph             --------------------------
	.section	.nv.callgraph,"",@"SHT_CUDA_CALLGRAPH"
	.align	4
	.sectionentsize	8
	.align		4
        /*0000*/ 	.word	0x00000000
	.align		4
        /*0004*/ 	.word	0xffffffff
	.align		4
        /*0008*/ 	.word	0x00000000
	.align		4
        /*000c*/ 	.word	0xfffffffe
	.align		4
        /*0010*/ 	.word	0x00000000
	.align		4
        /*0014*/ 	.word	0xfffffffd
	.align		4
        /*0018*/ 	.word	0x00000000
	.align		4
        /*001c*/ 	.word	0xfffffffc


//--------------------- .text._Z8plus_onePii      --------------------------
	.section	.text._Z8plus_onePii,"ax",@progbits
	.align	128
        .global         _Z8plus_onePii
        .type           _Z8plus_onePii,@function
        .size           _Z8plus_onePii,(.L_x_19 - _Z8plus_onePii)
        .other          _Z8plus_onePii,@"STO_CUDA_ENTRY STV_DEFAULT"
_Z8plus_onePii:
.text._Z8plus_onePii:
[----:B------:R-:W-:Y:S08]  /*0000*/  LDC R1, c[0x0][0x37c] ;  /* 0x0000df00ff017b82 */ /* 0x000ff00000000800 */
[----:B------:R-:W0:Y:S02]  /*0010*/  LDC R4, c[0x0][0x388] ;  /* 0x0000e200ff047b82 */ /* 0x000e240000000800 */
[----:B0-----:R-:W-:-:S13]  /*0020*/  ISETP.GE.AND P0, PT, R4, 0x1, PT ;  /* 0x000000010400780c */ /* 0x001fda0003f06270 */
[----:B------:R-:W-:Y:S05]  /*0030*/  @!P0 EXIT ;  /* 0x000000000000894d */ /* 0x000fea0003800000 */
[C---:B------:R-:W-:Y:S01]  /*0040*/  ISETP.GE.U32.AND P1, PT, R4.reuse, 0x10, PT ;  /* 0x000000100400780c */ /* 0x040fe20003f26070 */
[----:B------:R-:W0:Y:S01]  /*0050*/  LDCU.64 UR6, c[0x0][0x358] ;  /* 0x00006b00ff0677ac */ /* 0x000e220008000a00 */
[----:B------:R-:W-:Y:S01]  /*0060*/  LOP3.LUT R28, R4, 0xf, RZ, 0xc0, !PT ;  /* 0x0000000f041c7812 */ /* 0x000fe200078ec0ff */
[----:B------:R-:W-:-:S03]  /*0070*/  IMAD.MOV.U32 R0, RZ, RZ, RZ ;  /* 0x000000ffff007224 */ /* 0x000fc600078e00ff */
[----:B------:R-:W-:-:S07]  /*0080*/  ISETP.NE.AND P0, PT, R28, RZ, PT ;  /* 0x000000ff1c00720c */ /* 0x000fce0003f05270 */
[----:B------:R-:W-:Y:S06]  /*0090*/  @!P1 BRA `(.L_x_0) ;  /* 0x0000000000f89947 */ /* 0x000fec0003800000 */
[----:B------:R-:W1:Y:S01]  /*00a0*/  LDCU.64 UR4, c[0x0][0x380] ;  /* 0x00007000ff0477ac */ /* 0x000e620008000a00 */
[----:B------:R-:W-:-:S05]  /*00b0*/  LOP3.LUT R0, R4, 0x7ffffff0, RZ, 0xc0, !PT ;  /* 0x7ffffff004007812 */ /* 0x000fca00078ec0ff */
[----:B------:R-:W-:Y:S01]  /*00c0*/  IMAD.MOV R5, RZ, RZ, -R0 ;  /* 0x000000ffff057224 */ /* 0x000fe200078e0a00 */
[----:B-1----:R-:W-:-:S04]  /*00d0*/  UIADD3 UR4, UP0, UPT, UR4, 0x20, URZ ;  /* 0x0000002004047890 */ /* 0x002fc8000ff1e0ff */
[----:B------:R-:W-:Y:S02]  /*00e0*/  UIADD3.X UR5, UPT, UPT, URZ, UR5, URZ, UP0, !UPT ;  /* 0x00000005ff057290 */ /* 0x000fe400087fe4ff */
[----:B------:R-:W-:-:S04]  /*00f0*/  MOV R6, UR4 ;  /* 0x0000000400067c02 */ /* 0x000fc80008000f00 */
[----:B------:R-:W-:-:S07]  /*0100*/  IMAD.U32 R11, RZ, RZ, UR5 ;  /* 0x00000005ff0b7e24 */ /* 0x000fce000f8e00ff */
.L_x_1:
[----:B-1----:R-:W-:Y:S01]  /*0110*/  IMAD.MOV.U32 R2, RZ, RZ, R6 ;  /* 0x000000ffff027224 */ /* 0x002fe200078e0006 */
[----:B------:R-:W-:-:S05]  /*0120*/  MOV R3, R11 ;  /* 0x0000000b00037202 */ /* 0x000fca0000000f00 */
[----:B0-----:R-:W2:Y:S04]  /*0130*/  LDG.E R14, desc[UR6][R2.64+-0x20] ;  /* 0xffffe006020e7981 */ /* 0x001ea8000c1e1900 */
[----:B------:R-:W3:Y:S04]  /*0140*/  LDG.E R16, desc[UR6][R2.64+-0x1c] ;  /* 0xffffe40602107981 */ /* 0x000ee8000c1e1900 */
[----:B------:R-:W4:Y:S04]  /*0150*/  LDG.E R18, desc[UR6][R2.64+-0x18] ;  /* 0xffffe80602127981 */ /* 0x000f28000c1e1900 */
[----:B------:R-:W5:Y:S04]  /*0160*/  LDG.E R20, desc[UR6][R2.64+-0x14] ;  /* 0xffffec0602147981 */ /* 0x000f68000c1e1900 */
        /* <DEDUP_REMOVED lines=11> */
[----:B------:R-:W5:Y:S01]  /*0220*/  LDG.E R7, desc[UR6][R2.64+0x1c] ;  /* 0x00001c0602077981 */ /* 0x000f62000c1e1900 */
[----:B------:R-:W-:-:S05]  /*0230*/  VIADD R5, R5, 0x10 ;  /* 0x0000001005057836 */ /* 0x000fca0000000000 */
[----:B------:R-:W-:Y:S01]  /*0240*/  ISETP.NE.AND P1, PT, R5, RZ, PT ;  /* 0x000000ff0500720c */ /* 0x000fe20003f25270 */
[----:B--2---:R-:W-:Y:S02]  /*0250*/  VIADD R15, R14, 0x1 ;  /* 0x000000010e0f7836 */ /* 0x004fe40000000000 */
[----:B---3--:R-:W-:-:S03]  /*0260*/  VIADD R17, R16, 0x1 ;  /* 0x0000000110117836 */ /* 0x008fc60000000000 */
[----:B------:R0:W-:Y:S01]  /*0270*/  STG.E desc[UR6][R2.64+-0x20], R15 ;  /* 0xffffe00f02007986 */ /* 0x0001e2000c101906 */
[----:B----4-:R-:W-:-:S03]  /*0280*/  IADD3 R19, PT, PT, R18, 0x1, RZ ;  /* 0x0000000112137810 */ /* 0x010fc60007ffe0ff */
[----:B------:R1:W-:Y:S01]  /*0290*/  STG.E desc[UR6][R2.64+-0x1c], R17 ;  /* 0xffffe41102007986 */ /* 0x0003e2000c101906 */
[----:B-----5:R-:W-:-:S03]  /*02a0*/  VIADD R21, R20, 0x1 ;  /* 0x0000000114157836 */ /* 0x020fc60000000000 */
[----:B------:R2:W-:Y:S01]  /*02b0*/  STG.E desc[UR6][R2.64+-0x18], R19 ;  /* 0xffffe81302007986 */ /* 0x0005e2000c101906 */
[----:B------:R-:W-:-:S03]  /*02c0*/  VIADD R23, R22, 0x1 ;  /* 0x0000000116177836 */ /* 0x000fc60000000000 */
[----:B------:R3:W-:Y:S01]  /*02d0*/  STG.E desc[UR6][R2.64+-0x14], R21 ;  /* 0xffffec1502007986 */ /* 0x0007e2000c101906 */
[----:B------:R-:W-:-:S03]  /*02e0*/  IADD3 R25, PT, PT, R24, 0x1, RZ ;  /* 0x0000000118197810 */ /* 0x000fc60007ffe0ff */
[----:B------:R-:W-:Y:S01]  /*02f0*/  STG.E desc[UR6][R2.64+-0x10], R23 ;  /* 0xfffff01702007986 */ /* 0x000fe2000c101906 */
[----:B0-----:R-:W-:-:S03]  /*0300*/  VIADD R15, R26, 0x1 ;  /* 0x000000011a0f7836 */ /* 0x001fc60000000000 */
[----:B------:R-:W-:Y:S01]  /*0310*/  STG.E desc[UR6][R2.64+-0xc], R25 ;  /* 0xfffff41902007986 */ /* 0x000fe2000c101906 */
[----:B------:R-:W-:-:S03]  /*0320*/  VIADD R27, R27, 0x1 ;  /* 0x000000011b1b7836 */ /* 0x000fc60000000000 */
[----:B------:R-:W-:Y:S01]  /*0330*/  STG.E desc[UR6][R2.64+-0x8], R15 ;  /* 0xfffff80f02007986 */ /* 0x000fe2000c101906 */
[----:B------:R-:W-:-:S03]  /*0340*/  IADD3 R13, PT, PT, R13, 0x1, RZ ;  /* 0x000000010d0d7810 */ /* 0x000fc60007ffe0ff */
[----:B------:R-:W-:Y:S01]  /*0350*/  STG.E desc[UR6][R2.64+-0x4], R27 ;  /* 0xfffffc1b02007986 */ /* 0x000fe2000c101906 */
[----:B------:R-:W-:-:S03]  /*0360*/  VIADD R29, R12, 0x1 ;  /* 0x000000010c1d7836 */ /* 0x000fc60000000000 */
[----:B------:R-:W-:Y:S01]  /*0370*/  STG.E desc[UR6][R2.64], R13 ;  /* 0x0000000d02007986 */ /* 0x000fe2000c101906 */
[----:B------:R-:W-:-:S03]  /*0380*/  VIADD R11, R11, 0x1 ;  /* 0x000000010b0b7836 */ /* 0x000fc60000000000 */
[----:B------:R-:W-:Y:S01]  /*0390*/  STG.E desc[UR6][R2.64+0x4], R29 ;  /* 0x0000041d02007986 */ /* 0x000fe2000c101906 */
[----:B-1----:R-:W-:-:S03]  /*03a0*/  IADD3 R17, PT, PT, R10, 0x1, RZ ;  /* 0x000000010a117810 */ /* 0x002fc60007ffe0ff */
[----:B------:R0:W-:Y:S01]  /*03b0*/  STG.E desc[UR6][R2.64+0x8], R11 ;  /* 0x0000080b02007986 */ /* 0x0001e2000c101906 */
[----:B--2---:R-:W-:Y:S01]  /*03c0*/  VIADD R19, R6, 0x1 ;  /* 0x0000000106137836 */ /* 0x004fe20000000000 */
[----:B------:R-:W-:Y:S02]  /*03d0*/  IADD3 R6, P2, PT, R2, 0x40, RZ ;  /* 0x0000004002067810 */ /* 0x000fe40007f5e0ff */
[----:B------:R1:W-:Y:S01]  /*03e0*/  STG.E desc[UR6][R2.64+0xc], R17 ;  /* 0x00000c1102007986 */ /* 0x0003e2000c101906 */
[----:B------:R-:W-:-:S03]  /*03f0*/  VIADD R9, R9, 0x1 ;  /* 0x0000000109097836 */ /* 0x000fc60000000000 */
[----:B------:R1:W-:Y:S01]  /*0400*/  STG.E desc[UR6][R2.64+0x10], R19 ;  /* 0x0000101302007986 */ /* 0x0003e2000c101906 */
[----:B---3--:R-:W-:-:S03]  /*0410*/  IADD3 R21, PT, PT, R8, 0x1, RZ ;  /* 0x0000000108157810 */ /* 0x008fc60007ffe0ff */
[----:B------:R1:W-:Y:S01]  /*0420*/  STG.E desc[UR6][R2.64+0x14], R9 ;  /* 0x0000140902007986 */ /* 0x0003e2000c101906 */
[----:B0-----:R-:W-:Y:S01]  /*0430*/  IADD3.X R11, PT, PT, RZ, R3, RZ, P2, !PT ;  /* 0x00000003ff0b7210 */ /* 0x001fe200017fe4ff */
[----:B------:R-:W-:Y:S02]  /*0440*/  VIADD R7, R7, 0x1 ;  /* 0x0000000107077836 */ /* 0x000fe40000000000 */
[----:B------:R1:W-:Y:S04]  /*0450*/  STG.E desc[UR6][R2.64+0x18], R21 ;  /* 0x0000181502007986 */ /* 0x0003e8000c101906 */
[----:B------:R1:W-:Y:S01]  /*0460*/  STG.E desc[UR6][R2.64+0x1c], R7 ;  /* 0x00001c0702007986 */ /* 0x0003e2000c101906 */
[----:B------:R-:W-:Y:S05]  /*0470*/  @P1 BRA `(.L_x_1) ;  /* 0xfffffffc00241947 */ /* 0x000fea000383ffff */
.L_x_0:
[----:B0-----:R-:W-:Y:S05]  /*0480*/  @!P0 EXIT ;  /* 0x000000000000894d */ /* 0x001fea0003800000 */
[----:B------:R-:W-:Y:S02]  /*0490*/  ISETP.GE.U32.AND P0, PT, R28, 0x8, PT ;  /* 0x000000081c00780c */ /* 0x000fe40003f06070 */
[----:B------:R-:W-:-:S04]  /*04a0*/  LOP3.LUT R20, R4, 0x7, RZ, 0xc0, !PT ;  /* 0x0000000704147812 */ /* 0x000fc800078ec0ff */
[----:B------:R-:W-:-:S07]  /*04b0*/  ISETP.NE.AND P1, PT, R20, RZ, PT ;  /* 0x000000ff1400720c */ /* 0x000fce0003f25270 */
[----:B------:R-:W-:Y:S06]  /*04c0*/  @!P0 BRA `(.L_x_2) ;  /* 0x00000000006c8947 */ /* 0x000fec0003800000 */
[----:B-1----:R-:W0:Y:S02]  /*04d0*/  LDC.64 R2, c[0x0][0x380] ;  /* 0x0000e000ff027b82 */ /* 0x002e240000000a00 */
[----:B0-----:R-:W-:-:S05]  /*04e0*/  IMAD.WIDE.U32 R2, R0, 0x4, R2 ;  /* 0x0000000400027825 */ /* 0x001fca00078e0002 */
[----:B------:R-:W2:Y:S04]  /*04f0*/  LDG.E R5, desc[UR6][R2.64] ;  /* 0x0000000602057981 */ /* 0x000ea8000c1e1900 */
[----:B------:R-:W3:Y:S04]  /*0500*/  LDG.E R6, desc[UR6][R2.64+0x4] ;  /* 0x0000040602067981 */ /* 0x000ee8000c1e1900 */
[----:B------:R-:W4:Y:S04]  /*0510*/  LDG.E R8, desc[UR6][R2.64+0x8] ;  /* 0x0000080602087981 */ /* 0x000f28000c1e1900 */
[----:B------:R-:W5:Y:S04]  /*0520*/  LDG.E R10, desc[UR6][R2.64+0xc] ;  /* 0x00000c06020a7981 */ /* 0x000f68000c1e1900 */
[----:B------:R-:W5:Y:S04]  /*0530*/  LDG.E R12, desc[UR6][R2.64+0x10] ;  /* 0x00001006020c7981 */ /* 0x000f68000c1e1900 */
[----:B------:R-:W5:Y:S04]  /*0540*/  LDG.E R14, desc[UR6][R2.64+0x14] ;  /* 0x00001406020e7981 */ /* 0x000f68000c1e1900 */
[----:B------:R-:W5:Y:S04]  /*0550*/  LDG.E R16, desc[UR6][R2.64+0x18] ;  /* 0x0000180602107981 */ /* 0x000f68000c1e1900 */
[----:B------:R-:W5:Y:S01]  /*0560*/  LDG.E R18, desc[UR6][R2.64+0x1c] ;  /* 0x00001c0602127981 */ /* 0x000f62000c1e1900 */
[----:B------:R-:W-:-:S02]  /*0570*/  VIADD R0, R0, 0x8 ;  /* 0x0000000800007836 */ /* 0x000fc40000000000 */
        /* <DEDUP_REMOVED lines=10> */
[----:B------:R0:W-:Y:S01]  /*0620*/  STG.E desc[UR6][R2.64+0x10], R13 ;  /* 0x0000100d02007986 */ /* 0x0001e2000c101906 */
[----:B------:R-:W-:-:S03]  /*0630*/  VIADD R17, R16, 0x1 ;  /* 0x0000000110117836 */ /* 0x000fc60000000000 */
[----:B------:R0:W-:Y:S01]  /*0640*/  STG.E desc[UR6][R2.64+0x14], R15 ;  /* 0x0000140f02007986 */ /* 0x0001e2000c101906 */
[----:B------:R-:W-:-:S03]  /*0650*/  IADD3 R19, PT, PT, R18, 0x1, RZ ;  /* 0x0000000112137810 */ /* 0x000fc60007ffe0ff */
[----:B------:R0:W-:Y:S04]  /*0660*/  STG.E desc[UR6][R2.64+0x18], R17 ;  /* 0x0000181102007986 */ /* 0x0001e8000c101906 */
[----:B------:R0:W-:Y:S02]  /*0670*/  STG.E desc[UR6][R2.64+0x1c], R19 ;  /* 0x00001c1302007986 */ /* 0x0001e4000c101906 */
.L_x_2:
[----:B------:R-:W-:Y:S05]  /*0680*/  @!P1 EXIT ;  /* 0x000000000000994d */ /* 0x000fea0003800000 */
[----:B------:R-:W-:Y:S02]  /*0690*/  ISETP.GE.U32.AND P0, PT, R20, 0x4, PT ;  /* 0x000000041400780c */ /* 0x000fe40003f06070 */
[----:B------:R-:W-:-:S04]  /*06a0*/  LOP3.LUT R4, R4, 0x3, RZ, 0xc0, !PT ;  /* 0x0000000304047812 */ /* 0x000fc800078ec0ff */
[----:B------:R-:W-:-:S07]  /*06b0*/  ISETP.NE.AND P1, PT, R4, RZ, PT ;  /* 0x000000ff0400720c */ /* 0x000fce0003f25270 */
[----:B------:R-:W-:Y:S06]  /*06c0*/  @!P0 BRA `(.L_x_3) ;  /* 0x00000000003c8947 */ /* 0x000fec0003800000 */
[----:B01----:R-:W0:Y:S02]  /*06d0*/  LDC.64 R2, c[0x0][0x380] ;  /* 0x0000e000ff027b82 */ /* 0x003e240000000a00 */
[----:B0-----:R-:W-:-:S05]  /*06e0*/  IMAD.WIDE.U32 R2, R0, 0x4, R2 ;  /* 0x0000000400027825 */ /* 0x001fca00078e0002 */
[----:B------:R-:W2:Y:S04]  /*06f0*/  LDG.E R5, desc[UR6][R2.64] ;  /* 0x0000000602057981 */ /* 0x000ea8000c1e1900 */
[----:B------:R-:W3:Y:S04]  /*0700*/  LDG.E R6, desc[UR6][R2.64+0x4] ;  /* 0x0000040602067981 */ /* 0x000ee8000c1e1900 */
[----:B------:R-:W4:Y:S04]  /*0710*/  LDG.E R8, desc[UR6][R2.64+0x8] ;  /* 0x0000080602087981 */ /* 0x000f28000c1e1900 */
[----:B------:R-:W5:Y:S01]  /*0720*/  LDG.E R10, desc[UR6][R2.64+0xc] ;  /* 0x00000c06020a7981 */ /* 0x000f62000c1e1900 */
[----:B------:R-:W-:-:S02]  /*0730*/  IADD3 R0, PT, PT, R0, 0x4, RZ ;  /* 0x0000000400007810 */ /* 0x000fc40007ffe0ff */
[----:B--2---:R-:W-:Y:S01]  /*0740*/  IADD3 R5, PT, PT, R5, 0x1, RZ ;  /* 0x0000000105057810 */ /* 0x004fe20007ffe0ff */
[----:B---3--:R-:W-:-:S04]  /*0750*/  VIADD R7, R6, 0x1 ;  /* 0x0000000106077836 */ /* 0x008fc80000000000 */
[----:B------:R2:W-:Y:S01]  /*0760*/  STG.E desc[UR6][R2.64], R5 ;  /* 0x0000000502007986 */ /* 0x0005e2000c101906 */
[----:B----4-:R-:W-:-:S03]  /*0770*/  IADD3 R9, PT, PT, R8, 0x1, RZ ;  /* 0x0000000108097810 */ /* 0x010fc60007ffe0ff */
[----:B------:R2:W-:Y:S01]  /*0780*/  STG.E desc[UR6][R2.64+0x4], R7 ;  /* 0x0000040702007986 */ /* 0x0005e2000c101906 */
[----:B-----5:R-:W-:-:S03]  /*0790*/  VIADD R11, R10, 0x1 ;  /* 0x000000010a0b7836 */ /* 0x020fc60000000000 */
[----:B------:R2:W-:Y:S04]  /*07a0*/  STG.E desc[UR6][R2.64+0x8], R9 ;  /* 0x0000080902007986 */ /* 0x0005e8000c101906 */
[----:B------:R2:W-:Y:S02]  /*07b0*/  STG.E desc[UR6][R2.64+0xc], R11 ;  /* 0x00000c0b02007986 */ /* 0x0005e4000c101906 */
.L_x_3:
[----:B------:R-:W-:Y:S05]  /*07c0*/  @!P1 EXIT ;  /* 0x000000000000994d */ /* 0x000fea0003800000 */
[----:B012---:R-:W0:Y:S01]  /*07d0*/  LDC.64 R2, c[0x0][0x380] ;  /* 0x0000e000ff027b82 */ /* 0x007e220000000a00 */
[----:B------:R-:W-:Y:S02]  /*07e0*/  IMAD.MOV R4, RZ, RZ, -R4 ;  /* 0x000000ffff047224 */ /* 0x000fe400078e0a04 */
[----:B0-----:R-:W-:-:S04]  /*07f0*/  IMAD.WIDE.U32 R2, R0, 0x4, R2 ;  /* 0x0000000400027825 */ /* 0x001fc800078e0002 */
[----:B------:R-:W-:Y:S01]  /*0800*/  IMAD.MOV.U32 R7, RZ, RZ, R3 ;  /* 0x000000ffff077224 */ /* 0x000fe200078e0003 */
[----:B------:R-:W-:-:S07]  /*0810*/  MOV R0, R2 ;  /* 0x0000000200007202 */ /* 0x000fce0000000f00 */
.L_x_4:
[----:B0-----:R-:W-:Y:S01]  /*0820*/  MOV R2, R0 ;  /* 0x0000000000027202 */ /* 0x001fe20000000f00 */
[----:B------:R-:W-:-:S05]  /*0830*/  IMAD.MOV.U32 R3, RZ, RZ, R7 ;  /* 0x000000ffff037224 */ /* 0x000fca00078e0007 */
[----:B------:R-:W2:Y:S01]  /*0840*/  LDG.E R0, desc[UR6][R2.64] ;  /* 0x0000000602007981 */ /* 0x000ea2000c1e1900 */
[----:B------:R-:W-:-:S05]  /*0850*/  VIADD R4, R4, 0x1 ;  /* 0x0000000104047836 */ /* 0x000fca0000000000 */
[----:B------:R-:W-:Y:S02]  /*0860*/  ISETP.NE.AND P0, PT, R4, RZ, PT ;  /* 0x000000ff0400720c */ /* 0x000fe40003f05270 */
[----:B--2---:R-:W-:Y:S02]  /*0870*/  IADD3 R5, PT, PT, R0, 0x1, RZ ;  /* 0x0000000100057810 */ /* 0x004fe40007ffe0ff */
[----:B------:R-:W-:-:S03]  /*0880*/  IADD3 R0, P1, PT, R2, 0x4, RZ ;  /* 0x0000000402007810 */ /* 0x000fc60007f3e0ff */
[----:B------:R0:W-:Y:S01]  /*0890*/  STG.E desc[UR6][R2.64], R5 ;  /* 0x0000000502007986 */ /* 0x0001e2000c101906 */
[----:B------:R-:W-:-:S05]  /*08a0*/  IADD3.X R7, PT, PT, RZ, R3, RZ, P1, !PT ;  /* 0x00000003ff077210 */ /* 0x000fca0000ffe4ff */
[----:B------:R-:W-:Y:S05]  /*08b0*/  @P0 BRA `(.L_x_4) ;  /* 0xfffffffc00d80947 */ /* 0x000fea000383ffff */
[----:B------:R-:W-:Y:S05]  /*08c0*/  EXIT ;  /* 0x000000000000794d */ /* 0x000fea0003800000 */
.L_x_5:
[----:B------:R-:W-:-:S00]  /*08d0*/  BRA `(.L_x_5) ;  /* 0xfffffffc00fc7947 */ /* 0x000fc0000383ffff */
[----:B------:R-:W-:-:S00]  /*08e0*/  NOP ;  /* 0x0000000000007918 */ /* 0x000fc00000000000 */
        /* <DEDUP_REMOVED lines=9> */
.L_x_19:


//--------------------- .text._Z15add_kernel_jumpPiS_S_i --------------------------
	.section	.text._Z15add_kernel_jumpPiS_S_i,"ax",@progbits
	.align	128
        .global         _Z15add_kernel_jumpPiS_S_i
        .type           _Z15add_kernel_jumpPiS_S_i,@function
        .size           _Z15add_kernel_jumpPiS_S_i,(.L_x_20 - _Z15add_kernel_jumpPiS_S_i)
        .other          _Z15add_kernel_jumpPiS_S_i,@"STO_CUDA_ENTRY STV_DEFAULT"
_Z15add_kernel_jumpPiS_S_i:
.text._Z15add_kernel_jumpPiS_S_i:
        /* <DEDUP_REMOVED lines=10> */
[----:B------:R-:W1:Y:S01]  /*00a0*/  LDCU.128 UR4, c[0x0][0x380] ;  /* 0x00007000ff0477ac */ /* 0x000e620008000c00 */
[----:B------:R-:W-:Y:S01]  /*00b0*/  LOP3.LUT R0, R2, 0x7ffffff0, RZ, 0xc0, !PT ;  /* 0x7ffffff002007812 */ /* 0x000fe200078ec0ff */
[----:B------:R-:W2:Y:S04]  /*00c0*/  LDCU.64 UR10, c[0x0][0x390] ;  /* 0x00007200ff0a77ac */ /* 0x000ea80008000a00 */
[----:B------:R-:W-:Y:S01]  /*00d0*/  IMAD.MOV R3, RZ, RZ, -R0 ;  /* 0x000000ffff037224 */ /* 0x000fe200078e0a00 */
[----:B-1----:R-:W-:Y:S02]  /*00e0*/  UIADD3 UR8, UP0, UPT, UR4, 0x20, URZ ;  /* 0x0000002004087890 */ /* 0x002fe4000ff1e0ff */
[----:B------:R-:W-:Y:S02]  /*00f0*/  UIADD3 UR6, UP1, UPT, UR6, 0x20, URZ ;  /* 0x0000002006067890 */ /* 0x000fe4000ff3e0ff */
[----:B--2---:R-:W-:-:S02]  /*0100*/  UIADD3 UR4, UP2, UPT, UR10, 0x20, URZ ;  /* 0x000000200a047890 */ /* 0x004fc4000ff5e0ff */
[----:B------:R-:W-:Y:S01]  /*0110*/  UIADD3.X UR9, UPT, UPT, URZ, UR5, URZ, UP0, !UPT ;  /* 0x00000005ff097290 */ /* 0x000fe200087fe4ff */
[----:B------:R-:W-:Y:S01]  /*0120*/  MOV R16, UR8 ;  /* 0x0000000800107c02 */ /* 0x000fe20008000f00 */
[----:B------:R-:W-:Y:S01]  /*0130*/  UIADD3.X UR7, UPT, UPT, URZ, UR7, URZ, UP1, !UPT ;  /* 0x00000007ff077290 */ /* 0x000fe20008ffe4ff */
[----:B------:R-:W-:Y:S01]  /*0140*/  IMAD.U32 R11, RZ, RZ, UR6 ;  /* 0x00000006ff0b7e24 */ /* 0x000fe2000f8e00ff */
[----:B------:R-:W-:Y:S01]  /*0150*/  UIADD3.X UR5, UPT, UPT, URZ, UR11, URZ, UP2, !UPT ;  /* 0x0000000bff057290 */ /* 0x000fe200097fe4ff */
[----:B------:R-:W-:Y:S01]  /*0160*/  IMAD.U32 R10, RZ, RZ, UR4 ;  /* 0x00000004ff0a7e24 */ /* 0x000fe2000f8e00ff */
[----:B------:R-:W-:Y:S02]  /*0170*/  MOV R5, UR9 ;  /* 0x0000000900057c02 */ /* 0x000fe40008000f00 */
[----:B------:R-:W-:Y:S02]  /*0180*/  IMAD.U32 R14, RZ, RZ, UR7 ;  /* 0x00000007ff0e7e24 */ /* 0x000fe4000f8e00ff */
[----:B------:R-:W-:-:S07]  /*0190*/  IMAD.U32 R13, RZ, RZ, UR5 ;  /* 0x00000005ff0d7e24 */ /* 0x000fce000f8e00ff */
.L_x_7:
[----:B------:R-:W-:Y:S01]  /*01a0*/  MOV R4, R16 ;  /* 0x0000001000047202 */ /* 0x000fe20000000f00 */
[----:B------:R-:W-:Y:S02]  /*01b0*/  IMAD.MOV.U32 R6, RZ, RZ, R11 ;  /* 0x000000ffff067224 */ /* 0x000fe400078e000b */
[----:B------:R-:W-:Y:S02]  /*01c0*/  IMAD.MOV.U32 R7, RZ, RZ, R14 ;  /* 0x000000ffff077224 */ /* 0x000fe400078e000e */
[----:B0-2---:R-:W2:Y:S04]  /*01d0*/  LDG.E R8, desc[UR12][R4.64+-0x20] ;  /* 0xffffe00c04087981 */ /* 0x005ea8000c1e1900 */
[----:B------:R-:W2:Y:S02]  /*01e0*/  LDG.E R9, desc[UR12][R6.64+-0x20] ;  /* 0xffffe00c06097981 */ /* 0x000ea4000c1e1900 */
[----:B--2---:R-:W-:Y:S01]  /*01f0*/  IADD3 R11, PT, PT, R8, R9, RZ ;  /* 0x00000009080b7210 */ /* 0x004fe20007ffe0ff */
[----:B------:R-:W-:-:S02]  /*0200*/  IMAD.MOV.U32 R8, RZ, RZ, R10 ;  /* 0x000000ffff087224 */ /* 0x000fc400078e000a */
[----:B------:R-:W-:-:S05]  /*0210*/  IMAD.MOV.U32 R9, RZ, RZ, R13 ;  /* 0x000000ffff097224 */ /* 0x000fca00078e000d */
[----:B------:R0:W-:Y:S04]  /*0220*/  STG.E desc[UR12][R8.64+-0x20], R11 ;  /* 0xffffe00b08007986 */ /* 0x0001e8000c10190c */
[----:B------:R-:W2:Y:S04]  /*0230*/  LDG.E R10, desc[UR12][R4.64+-0x1c] ;  /* 0xffffe40c040a7981 */ /* 0x000ea8000c1e1900 */
[----:B------:R-:W2:Y:S02]  /*0240*/  LDG.E R13, desc[UR12][R6.64+-0x1c] ;  /* 0xffffe40c060d7981 */ /* 0x000ea4000c1e1900 */
[----:B--2---:R-:W-:-:S05]  /*0250*/  IADD3 R13, PT, PT, R10, R13, RZ ;  /* 0x0000000d0a0d7210 */ /* 0x004fca0007ffe0ff */
[----:B------:R1:W-:Y:S04]  /*0260*/  STG.E desc[UR12][R8.64+-0x1c], R13 ;  /* 0xffffe40d08007986 */ /* 0x0003e8000c10190c */
[----:B------:R-:W2:Y:S04]  /*0270*/  LDG.E R10, desc[UR12][R4.64+-0x18] ;  /* 0xffffe80c040a7981 */ /* 0x000ea8000c1e1900 */
[----:B------:R-:W2:Y:S02]  /*0280*/  LDG.E R15, desc[UR12][R6.64+-0x18] ;  /* 0xffffe80c060f7981 */ /* 0x000ea4000c1e1900 */
[----:B--2---:R-:W-:-:S05]  /*0290*/  IMAD.IADD R15, R10, 0x1, R15 ;  /* 0x000000010a0f7824 */ /* 0x004fca00078e020f */
[----:B------:R2:W-:Y:S04]  /*02a0*/  STG.E desc[UR12][R8.64+-0x18], R15 ;  /* 0xffffe80f08007986 */ /* 0x0005e8000c10190c */
[----:B------:R-:W3:Y:S04]  /*02b0*/  LDG.E R10, desc[UR12][R4.64+-0x14] ;  /* 0xffffec0c040a7981 */ /* 0x000ee8000c1e1900 */
[----:B------:R-:W3:Y:S02]  /*02c0*/  LDG.E R17, desc[UR12][R6.64+-0x14] ;  /* 0xffffec0c06117981 */ /* 0x000ee4000c1e1900 */
[----:B---3--:R-:W-:-:S05]  /*02d0*/  IMAD.IADD R17, R10, 0x1, R17 ;  /* 0x000000010a117824 */ /* 0x008fca00078e0211 */
[----:B------:R3:W-:Y:S04]  /*02e0*/  STG.E desc[UR12][R8.64+-0x14], R17 ;  /* 0xffffec1108007986 */ /* 0x0007e8000c10190c */
[----:B------:R-:W4:Y:S04]  /*02f0*/  LDG.E R10, desc[UR12][R4.64+-0x10] ;  /* 0xfffff00c040a7981 */ /* 0x000f28000c1e1900 */
[----:B0-----:R-:W4:Y:S02]  /*0300*/  LDG.E R11, desc[UR12][R6.64+-0x10] ;  /* 0xfffff00c060b7981 */ /* 0x001f24000c1e1900 */
[----:B----4-:R-:W-:-:S05]  /*0310*/  IADD3 R11, PT, PT, R10, R11, RZ ;  /* 0x0000000b0a0b7210 */ /* 0x010fca0007ffe0ff */
[----:B------:R0:W-:Y:S04]  /*0320*/  STG.E desc[UR12][R8.64+-0x10], R11 ;  /* 0xfffff00b08007986 */ /* 0x0001e8000c10190c */
[----:B------:R-:W4:Y:S04]  /*0330*/  LDG.E R10, desc[UR12][R4.64+-0xc] ;  /* 0xfffff40c040a7981 */ /* 0x000f28000c1e1900 */
[----:B-1----:R-:W4:Y:S02]  /*0340*/  LDG.E R13, desc[UR12][R6.64+-0xc] ;  /* 0xfffff40c060d7981 */ /* 0x002f24000c1e1900 */
[----:B----4-:R-:W-:-:S05]  /*0350*/  IMAD.IADD R13, R10, 0x1, R13 ;  /* 0x000000010a0d7824 */ /* 0x010fca00078e020d */
[----:B------:R1:W-:Y:S04]  /*0360*/  STG.E desc[UR12][R8.64+-0xc], R13 ;  /* 0xfffff40d08007986 */ /* 0x0003e8000c10190c */
[----:B------:R-:W4:Y:S04]  /*0370*/  LDG.E R10, desc[UR12][R4.64+-0x8] ;  /* 0xfffff80c040a7981 */ /* 0x000f28000c1e1900 */
[----:B--2---:R-:W4:Y:S02]  /*0380*/  LDG.E R15, desc[UR12][R6.64+-0x8] ;  /* 0xfffff80c060f7981 */ /* 0x004f24000c1e1900 */
[----:B----4-:R-:W-:-:S05]  /*0390*/  IMAD.IADD R15, R10, 0x1, R15 ;  /* 0x000000010a0f7824 */ /* 0x010fca00078e020f */
[----:B------:R2:W-:Y:S04]  /*03a0*/  STG.E desc[UR12][R8.64+-0x8], R15 ;  /* 0xfffff80f08007986 */ /* 0x0005e8000c10190c */
[----:B------:R-:W4:Y:S04]  /*03b0*/  LDG.E R10, desc[UR12][R4.64+-0x4] ;  /* 0xfffffc0c040a7981 */ /* 0x000f28000c1e1900 */
[----:B---3--:R-:W4:Y:S02]  /*03c0*/  LDG.E R17, desc[UR12][R6.64+-0x4] ;  /* 0xfffffc0c06117981 */ /* 0x008f24000c1e1900 */
[----:B----4-:R-:W-:-:S05]  /*03d0*/  IADD3 R17, PT, PT, R10, R17, RZ ;  /* 0x000000110a117210 */ /* 0x010fca0007ffe0ff */
[----:B------:R3:W-:Y:S04]  /*03e0*/  STG.E desc[UR12][R8.64+-0x4], R17 ;  /* 0xfffffc1108007986 */ /* 0x0007e8000c10190c */
[----:B------:R-:W4:Y:S04]  /*03f0*/  LDG.E R10, desc[UR12][R4.64] ;  /* 0x0000000c040a7981 */ /* 0x000f28000c1e1900 */
[----:B0-----:R-:W4:Y:S02]  /*0400*/  LDG.E R11, desc[UR12][R6.64] ;  /* 0x0000000c060b7981 */ /* 0x001f24000c1e1900 */
[----:B----4-:R-:W-:-:S05]  /*0410*/  IMAD.IADD R11, R10, 0x1, R11 ;  /* 0x000000010a0b7824 */ /* 0x010fca00078e020b */
[----:B------:R0:W-:Y:S04]  /*0420*/  STG.E desc[UR12][R8.64], R11 ;  /* 0x0000000b08007986 */ /* 0x0001e8000c10190c */
[----:B------:R-:W4:Y:S04]  /*0430*/  LDG.E R10, desc[UR12][R4.64+0x4] ;  /* 0x0000040c040a7981 */ /* 0x000f28000c1e1900 */
[----:B-1----:R-:W4:Y:S02]  /*0440*/  LDG.E R13, desc[UR12][R6.64+0x4] ;  /* 0x0000040c060d7981 */ /* 0x002f24000c1e1900 */
[----:B----4-:R-:W-:-:S05]  /*0450*/  IMAD.IADD R13, R10, 0x1, R13 ;  /* 0x000000010a0d7824 */ /* 0x010fca00078e020d */
[----:B------:R1:W-:Y:S04]  /*0460*/  STG.E desc[UR12][R8.64+0x4], R13 ;  /* 0x0000040d08007986 */ /* 0x0003e8000c10190c */
[----:B------:R-:W4:Y:S04]  /*0470*/  LDG.E R10, desc[UR12][R4.64+0x8] ;  /* 0x0000080c040a7981 */ /* 0x000f28000c1e1900 */
[----:B--2---:R-:W4:Y:S02]  /*0480*/  LDG.E R15, desc[UR12][R6.64+0x8] ;  /* 0x0000080c060f7981 */ /* 0x004f24000c1e1900 */
[----:B----4-:R-:W-:-:S05]  /*0490*/  IADD3 R15, PT, PT, R10, R15, RZ ;  /* 0x0000000f0a0f7210 */ /* 0x010fca0007ffe0ff */
[----:B------:R2:W-:Y:S04]  /*04a0*/  STG.E desc[UR12][R8.64+0x8], R15 ;  /* 0x0000080f08007986 */ /* 0x0005e8000c10190c */
[----:B------:R-:W4:Y:S04]  /*04b0*/  LDG.E R10, desc[UR12][R4.64+0xc] ;  /* 0x00000c0c040a7981 */ /* 0x000f28000c1e1900 */
[----:B---3--:R-:W4:Y:S02]  /*04c0*/  LDG.E R17, desc[UR12][R6.64+0xc] ;  /* 0x00000c0c06117981 */ /* 0x008f24000c1e1900 */
[----:B----4-:R-:W-:-:S05]  /*04d0*/  IMAD.IADD R17, R10, 0x1, R17 ;  /* 0x000000010a117824 */ /* 0x010fca00078e0211 */
        /* <DEDUP_REMOVED lines=10> */
[----:B--2---:R-:W4:Y:S01]  /*0580*/  LDG.E R15, desc[UR12][R6.64+0x18] ;  /* 0x0000180c060f7981 */ /* 0x004f22000c1e1900 */
[----:B------:R-:W-:Y:S02]  /*0590*/  IADD3 R3, PT, PT, R3, 0x10, RZ ;  /* 0x0000001003037810 */ /* 0x000fe40007ffe0ff */
[----:B----4-:R-:W-:-:S05]  /*05a0*/  IADD3 R15, PT, PT, R10, R15, RZ ;  /* 0x0000000f0a0f7210 */ /* 0x010fca0007ffe0ff */
[----:B------:R2:W-:Y:S04]  /*05b0*/  STG.E desc[UR12][R8.64+0x18], R15 ;  /* 0x0000180f08007986 */ /* 0x0005e8000c10190c */
[----:B------:R4:W5:Y:S04]  /*05c0*/  LDG.E R10, desc[UR12][R4.64+0x1c] ;  /* 0x00001c0c040a7981 */ /* 0x000968000c1e1900 */
[----:B---3--:R-:W5:Y:S01]  /*05d0*/  LDG.E R17, desc[UR12][R6.64+0x1c] ;  /* 0x00001c0c06117981 */ /* 0x008f62000c1e1900 */
[----:B------:R-:W-:Y:S02]  /*05e0*/  ISETP.NE.AND P1, PT, R3, RZ, PT ;  /* 0x000000ff0300720c */ /* 0x000fe40003f25270 */
[----:B------:R-:W-:-:S02]  /*05f0*/  IADD3 R16, P2, PT, R4, 0x40, RZ ;  /* 0x0000004004107810 */ /* 0x000fc40007f5e0ff */
[----:B0-----:R-:W-:-:S03]  /*0600*/  IADD3 R11, P3, PT, R6, 0x40, RZ ;  /* 0x00000040060b7810 */ /* 0x001fc60007f7e0ff */
[----:B----4-:R-:W-:Y:S01]  /*0610*/  IMAD.X R5, RZ, RZ, R5, P2 ;  /* 0x000000ffff057224 */ /* 0x010fe200010e0605 */
[----:B------:R-:W-:Y:S01]  /*0620*/  IADD3.X R14, PT, PT, RZ, R7, RZ, P3, !PT ;  /* 0x00000007ff0e7210 */ /* 0x000fe20001ffe4ff */
[----:B-----5:R-:W-:Y:S01]  /*0630*/  IMAD.IADD R17, R10, 0x1, R17 ;  /* 0x000000010a117824 */ /* 0x020fe200078e0211 */
[----:B------:R-:W-:-:S04]  /*0640*/  IADD3 R10, P4, PT, R8, 0x40, RZ ;  /* 0x00000040080a7810 */ /* 0x000fc80007f9e0ff */
[----:B------:R2:W-:Y:S01]  /*0650*/  STG.E desc[UR12][R8.64+0x1c], R17 ;  /* 0x00001c1108007986 */ /* 0x0005e2000c10190c */
[----:B-1----:R-:W-:Y:S01]  /*0660*/  IMAD.X R13, RZ, RZ, R9, P4 ;  /* 0x000000ffff0d7224 */ /* 0x002fe200020e0609 */
[----:B------:R-:W-:Y:S07]  /*0670*/  @P1 BRA `(.L_x_7) ;  /* 0xfffffff800c81947 */ /* 0x000fee000383ffff */
.L_x_6:
[----:B0-----:R-:W-:Y:S05]  /*0680*/  @!P0 EXIT ;  /* 0x000000000000894d */ /* 0x001fea0003800000 */
[----:B------:R-:W-:Y:S02]  /*0690*/  ISETP.GE.U32.AND P0, PT, R12, 0x8, PT ;  /* 0x000000080c00780c */ /* 0x000fe40003f06070 */
[----:B------:R-:W-:-:S04]  /*06a0*/  LOP3.LUT R14, R2, 0x7, RZ, 0xc0, !PT ;  /* 0x00000007020e7812 */ /* 0x000fc800078ec0ff */
[----:B------:R-:W-:-:S07]  /*06b0*/  ISETP.NE.AND P1, PT, R14, RZ, PT ;  /* 0x000000ff0e00720c */ /* 0x000fce0003f25270 */
[----:B------:R-:W-:Y:S06]  /*06c0*/  @!P0 BRA `(.L_x_8) ;  /* 0x00000000009c8947 */ /* 0x000fec0003800000 */
[----:B------:R-:W0:Y:S08]  /*06d0*/  LDC.64 R4, c[0x0][0x380] ;  /* 0x0000e000ff047b82 */ /* 0x000e300000000a00 */
[----:B------:R-:W1:Y:S08]  /*06e0*/  LDC.64 R6, c[0x0][0x388] ;  /* 0x0000e200ff067b82 */ /* 0x000e700000000a00 */
[----:B--2---:R-:W2:Y:S01]  /*06f0*/  LDC.64 R8, c[0x0][0x390] ;  /* 0x0000e400ff087b82 */ /* 0x004ea20000000a00 */
[----:B0-----:R-:W-:-:S05]  /*0700*/  IMAD.WIDE.U32 R4, R0, 0x4, R4 ;  /* 0x0000000400047825 */ /* 0x001fca00078e0004 */
[----:B------:R-:W3:Y:S01]  /*0710*/  LDG.E R3, desc[UR12][R4.64] ;  /* 0x0000000c04037981 */ /* 0x000ee2000c1e1900 */
[----:B-1----:R-:W-:-:S05]  /*0720*/  IMAD.WIDE.U32 R6, R0, 0x4, R6 ;  /* 0x0000000400067825 */ /* 0x002fca00078e0006 */
[----:B------:R-:W3:Y:S01]  /*0730*/  LDG.E R10, desc[UR12][R6.64] ;  /* 0x0000000c060a7981 */ /* 0x000ee2000c1e1900 */
[----:B--2---:R-:W-:Y:S01]  /*0740*/  IMAD.WIDE.U32 R8, R0, 0x4, R8 ;  /* 0x0000000400087825 */ /* 0x004fe200078e0008 */
[----:B---3--:R-:W-:-:S05]  /*0750*/  IADD3 R3, PT, PT, R3, R10, RZ ;  /* 0x0000000a03037210 */ /* 0x008fca0007ffe0ff */
[----:B------:R0:W-:Y:S04]  /*0760*/  STG.E desc[UR12][R8.64], R3 ;  /* 0x0000000308007986 */ /* 0x0001e8000c10190c */
[----:B------:R-:W2:Y:S04]  /*0770*/  LDG.E R10, desc[UR12][R4.64+0x4] ;  /* 0x0000040c040a7981 */ /* 0x000ea8000c1e1900 */
[----:B------:R-:W2:Y:S02]  /*0780*/  LDG.E R11, desc[UR12][R6.64+0x4] ;  /* 0x0000040c060b7981 */ /* 0x000ea4000c1e1900 */
[----:B--2---:R-:W-:-:S05]  /*0790*/  IMAD.IADD R11, R10, 0x1, R11 ;  /* 0x000000010a0b7824 */ /* 0x004fca00078e020b */
[----:B------:R1:W-:Y:S04]  /*07a0*/  STG.E desc[UR12][R8.64+0x4], R11 ;  /* 0x0000040b08007986 */ /* 0x0003e8000c10190c */
[----:B------:R-:W2:Y:S04]  /*07b0*/  LDG.E R10, desc[UR12][R4.64+0x8] ;  /* 0x0000080c040a7981 */ /* 0x000ea8000c1e1900 */
[----:B------:R-:W2:Y:S02]  /*07c0*/  LDG.E R13, desc[UR12][R6.64+0x8] ;  /* 0x0000080c060d7981 */ /* 0x000ea4000c1e1900 */
[----:B--2---:R-:W-:-:S05]  /*07d0*/  IADD3 R13, PT, PT, R10, R13, RZ ;  /* 0x0000000d0a0d7210 */ /* 0x004fca0007ffe0ff */
[----:B------:R2:W-:Y:S04]  /*07e0*/  STG.E desc[UR12][R8.64+0x8], R13 ;  /* 0x0000080d08007986 */ /* 0x0005e8000c10190c */
[----:B------:R-:W3:Y:S04]  /*07f0*/  LDG.E R10, desc[UR12][R4.64+0xc] ;  /* 0x00000c0c040a7981 */ /* 0x000ee8000c1e1900 */
[----:B------:R-:W3:Y:S02]  /*0800*/  LDG.E R15, desc[UR12][R6.64+0xc] ;  /* 0x00000c0c060f7981 */ /* 0x000ee4000c1e1900 */
[----:B---3--:R-:W-:-:S05]  /*0810*/  IMAD.IADD R15, R10, 0x1, R15 ;  /* 0x000000010a0f7824 */ /* 0x008fca00078e020f */
[----:B------:R3:W-:Y:S04]  /*0820*/  STG.E desc[UR12][R8.64+0xc], R15 ;  /* 0x00000c0f08007986 */ /* 0x0007e8000c10190c */
[----:B0-----:R-:W4:Y:S04]  /*0830*/  LDG.E R3, desc[UR12][R4.64+0x10] ;  /* 0x0000100c04037981 */ /* 0x001f28000c1e1900 */
[----:B------:R-:W4:Y:S02]  /*0840*/  LDG.E R10, desc[UR12][R6.64+0x10] ;  /* 0x0000100c060a7981 */ /* 0x000f24000c1e1900 */
        /* <DEDUP_REMOVED lines=10> */
[----:B------:R-:W2:Y:S04]  /*08f0*/  LDG.E R10, desc[UR12][R4.64+0x1c] ;  /* 0x00001c0c040a7981 */ /* 0x000ea8000c1e1900 */
[----:B---3--:R-:W2:Y:S01]  /*0900*/  LDG.E R15, desc[UR12][R6.64+0x1c] ;  /* 0x00001c0c060f7981 */ /* 0x008ea2000c1e1900 */
[----:B------:R-:W-:Y:S01]  /*0910*/  IADD3 R0, PT, PT, R0, 0x8, RZ ;  /* 0x0000000800007810 */ /* 0x000fe20007ffe0ff */
[----:B--2---:R-:W-:-:S05]  /*0920*/  IMAD.IADD R15, R10, 0x1, R15 ;  /* 0x000000010a0f7824 */ /* 0x004fca00078e020f */
[----:B------:R0:W-:Y:S02]  /*0930*/  STG.E desc[UR12][R8.64+0x1c], R15 ;  /* 0x00001c0f08007986 */ /* 0x0001e4000c10190c */
.L_x_8:
[----:B------:R-:W-:Y:S05]  /*0940*/  @!P1 EXIT ;  /* 0x000000000000994d */ /* 0x000fea0003800000 */
[----:B------:R-:W-:Y:S02]  /*0950*/  ISETP.GE.U32.AND P0, PT, R14, 0x4, PT ;  /* 0x000000040e00780c */ /* 0x000fe40003f06070 */
[----:B------:R-:W-:-:S04]  /*0960*/  LOP3.LUT R2, R2, 0x3, RZ, 0xc0, !PT ;  /* 0x0000000302027812 */ /* 0x000fc800078ec0ff */
[----:B------:R-:W-:-:S07]  /*0970*/  ISETP.NE.AND P1, PT, R2, RZ, PT ;  /* 0x000000ff0200720c */ /* 0x000fce0003f25270 */
[----:B------:R-:W-:Y:S06]  /*0980*/  @!P0 BRA `(.L_x_9) ;  /* 0x00000000005c8947 */ /* 0x000fec0003800000 */
[----:B------:R-:W1:Y:S08]  /*0990*/  LDC.64 R4, c[0x0][0x380] ;  /* 0x0000e000ff047b82 */ /* 0x000e700000000a00 */
[----:B------:R-:W3:Y:S08]  /*09a0*/  LDC.64 R6, c[0x0][0x388] ;  /* 0x0000e200ff067b82 */ /* 0x000ef00000000a00 */
[----:B0-2---:R-:W0:Y:S01]  /*09b0*/  LDC.64 R8, c[0x0][0x390] ;  /* 0x0000e400ff087b82 */ /* 0x005e220000000a00 */
[----:B-1----:R-:W-:-:S05]  /*09c0*/  IMAD.WIDE.U32 R4, R0, 0x4, R4 ;  /* 0x0000000400047825 */ /* 0x002fca00078e0004 */
[----:B------:R-:W2:Y:S01]  /*09d0*/  LDG.E R3, desc[UR12][R4.64] ;  /* 0x0000000c04037981 */ /* 0x000ea2000c1e1900 */
[----:B---3--:R-:W-:-:S05]  /*09e0*/  IMAD.WIDE.U32 R6, R0, 0x4, R6 ;  /* 0x0000000400067825 */ /* 0x008fca00078e0006 */
[----:B------:R-:W2:Y:S01]  /*09f0*/  LDG.E R10, desc[UR12][R6.64] ;  /* 0x0000000c060a7981 */ /* 0x000ea2000c1e1900 */
[----:B0-----:R-:W-:-:S04]  /*0a00*/  IMAD.WIDE.U32 R8, R0, 0x4, R8 ;  /* 0x0000000400087825 */ /* 0x001fc800078e0008 */
[----:B--2---:R-:W-:-:S05]  /*0a10*/  IMAD.IADD R3, R3, 0x1, R10 ;  /* 0x0000000103037824 */ /* 0x004fca00078e020a */
        /* <DEDUP_REMOVED lines=9> */
[----:B------:R-:W2:Y:S04]  /*0ab0*/  LDG.E R10, desc[UR12][R4.64+0xc] ;  /* 0x00000c0c040a7981 */ /* 0x000ea8000c1e1900 */
[----:B------:R-:W2:Y:S01]  /*0ac0*/  LDG.E R15, desc[UR12][R6.64+0xc] ;  /* 0x00000c0c060f7981 */ /* 0x000ea2000c1e1900 */
[----:B------:R-:W-:Y:S01]  /*0ad0*/  VIADD R0, R0, 0x4 ;  /* 0x0000000400007836 */ /* 0x000fe20000000000 */
[----:B--2---:R-:W-:-:S05]  /*0ae0*/  IADD3 R15, PT, PT, R10, R15, RZ ;  /* 0x0000000f0a0f7210 */ /* 0x004fca0007ffe0ff */
[----:B------:R1:W-:Y:S02]  /*0af0*/  STG.E desc[UR12][R8.64+0xc], R15 ;  /* 0x00000c0f08007986 */ /* 0x0003e4000c10190c */
.L_x_9:
[----:B------:R-:W-:Y:S05]  /*0b00*/  @!P1 EXIT ;  /* 0x000000000000994d */ /* 0x000fea0003800000 */
[----:B------:R-:W3:Y:S08]  /*0b10*/  LDC.64 R4, c[0x0][0x390] ;  /* 0x0000e400ff047b82 */ /* 0x000ef00000000a00 */
[----:B------:R-:W4:Y:S08]  /*0b20*/  LDC.64 R6, c[0x0][0x388] ;  /* 0x0000e200ff067b82 */ /* 0x000f300000000a00 */
[----:B012---:R-:W0:Y:S01]  /*0b30*/  LDC.64 R8, c[0x0][0x380] ;  /* 0x0000e000ff087b82 */ /* 0x007e220000000a00 */
[----:B---3--:R-:W-:-:S04]  /*0b40*/  IMAD.WIDE.U32 R4, R0, 0x4, R4 ;  /* 0x0000000400047825 */ /* 0x008fc800078e0004 */
[----:B------:R-:W-:Y:S01]  /*0b50*/  IMAD.MOV.U32 R13, RZ, RZ, R5 ;  /* 0x000000ffff0d7224 */ /* 0x000fe200078e0005 */
[----:B------:R-:W-:Y:S01]  /*0b60*/  MOV R10, R4 ;  /* 0x00000004000a7202 */ /* 0x000fe20000000f00 */
[----:B----4-:R-:W-:-:S05]  /*0b70*/  IMAD.WIDE.U32 R6, R0, 0x4, R6 ;  /* 0x0000000400067825 */ /* 0x010fca00078e0006 */
[----:B------:R-:W-:Y:S01]  /*0b80*/  MOV R11, R7 ;  /* 0x00000007000b7202 */ /* 0x000fe20000000f00 */
[----:B0-----:R-:W-:-:S04]  /*0b90*/  IMAD.WIDE.U32 R8, R0, 0x4, R8 ;  /* 0x0000000400087825 */ /* 0x001fc800078e0008 */
[----:B------:R-:W-:-:S07]  /*0ba0*/  IMAD.MOV R0, RZ, RZ, -R2 ;  /* 0x000000ffff007224 */ /* 0x000fce00078e0a02 */
.L_x_10:
[----:B0-----:R-:W-:Y:S01]  /*0bb0*/  MOV R2, R8 ;  /* 0x0000000800027202 */ /* 0x001fe20000000f00 */
[----:B------:R-:W-:Y:S01]  /*0bc0*/  IMAD.MOV.U32 R5, RZ, RZ, R11 ;  /* 0x000000ffff057224 */ /* 0x000fe200078e000b */
[----:B------:R-:W-:Y:S01]  /*0bd0*/  MOV R4, R6 ;  /* 0x0000000600047202 */ /* 0x000fe20000000f00 */
[----:B------:R-:W-:-:S04]  /*0be0*/  IMAD.MOV.U32 R3, RZ, RZ, R9 ;  /* 0x000000ffff037224 */ /* 0x000fc800078e0009 */
[----:B------:R-:W2:Y:S04]  /*0bf0*/  LDG.E R5, desc[UR12][R4.64] ;  /* 0x0000000c04057981 */ /* 0x000ea8000c1e1900 */
[----:B------:R0:W2:Y:S01]  /*0c00*/  LDG.E R2, desc[UR12][R2.64] ;  /* 0x0000000c02027981 */ /* 0x0000a2000c1e1900 */
[----:B------:R-:W-:-:S05]  /*0c10*/  VIADD R0, R0, 0x1 ;  /* 0x0000000100007836 */ /* 0x000fca0000000000 */
[----:B------:R-:W-:Y:S02]  /*0c20*/  ISETP.NE.AND P0, PT, R0, RZ, PT ;  /* 0x000000ff0000720c */ /* 0x000fe40003f05270 */
[----:B0-----:R-:W-:Y:S02]  /*0c30*/  MOV R3, R13 ;  /* 0x0000000d00037202 */ /* 0x001fe40000000f00 */
[----:B------:R-:W-:Y:S02]  /*0c40*/  IADD3 R6, P2, PT, R6, 0x4, RZ ;  /* 0x0000000406067810 */ /* 0x000fe40007f5e0ff */
[----:B------:R-:W-:-:S03]  /*0c50*/  IADD3 R8, P3, PT, R8, 0x4, RZ ;  /* 0x0000000408087810 */ /* 0x000fc60007f7e0ff */
[----:B------:R-:W-:Y:S01]  /*0c60*/  IMAD.X R11, RZ, RZ, R11, P2 ;  /* 0x000000ffff0b7224 */ /* 0x000fe200010e060b */
[----:B------:R-:W-:Y:S02]  /*0c70*/  IADD3.X R9, PT, PT, RZ, R9, RZ, P3, !PT ;  /* 0x00000009ff097210 */ /* 0x000fe40001ffe4ff */
[----:B--2---:R-:W-:Y:S01]  /*0c80*/  IADD3 R7, PT, PT, R2, R5, RZ ;  /* 0x0000000502077210 */ /* 0x004fe20007ffe0ff */
[----:B------:R-:W-:Y:S01]  /*0c90*/  IMAD.MOV.U32 R2, RZ, RZ, R10 ;  /* 0x000000ffff027224 */ /* 0x000fe200078e000a */
[----:B------:R-:W-:-:S04]  /*0ca0*/  IADD3 R10, P1, PT, R10, 0x4, RZ ;  /* 0x000000040a0a7810 */ /* 0x000fc80007f3e0ff */
[----:B------:R0:W-:Y:S01]  /*0cb0*/  STG.E desc[UR12][R2.64], R7 ;  /* 0x0000000702007986 */ /* 0x0001e2000c10190c */
[----:B------:R-:W-:Y:S01]  /*0cc0*/  IADD3.X R13, PT, PT, RZ, R13, RZ, P1, !PT ;  /* 0x0000000dff0d7210 */ /* 0x000fe20000ffe4ff */
[----:B------:R-:W-:Y:S07]  /*0cd0*/  @P0 BRA `(.L_x_10) ;  /* 0xfffffffc00b40947 */ /* 0x000fee000383ffff */
[----:B------:R-:W-:Y:S05]  /*0ce0*/  EXIT ;  /* 0x000000000000794d */ /* 0x000fea0003800000 */
.L_x_11:
        /* <DEDUP_REMOVED lines=9> */
.L_x_20:


//--------------------- .text._Z10add_kernelPiS_S_i --------------------------
	.section	.text._Z10add_kernelPiS_S_i,"ax",@progbits
	.align	128
        .global         _Z10add_kernelPiS_S_i
        .type           _Z10add_kernelPiS_S_i,@function
        .size           _Z10add_kernelPiS_S_i,(.L_x_21 - _Z10add_kernelPiS_S_i)
        .other          _Z10add_kernelPiS_S_i,@"STO_CUDA_ENTRY STV_DEFAULT"
_Z10add_kernelPiS_S_i:
.text._Z10add_kernelPiS_S_i:
[----:B------:R-:W-:Y:S01]  /*0000*/  LDC R1, c[0x0][0x37c] ;  /* 0x0000df00ff017b82 */ /* 0x000fe20000000800 */
[----:B------:R-:W0:Y:S07]  /*0010*/  S2R R0, SR_TID.X ;  /* 0x0000000000007919 */ /* 0x000e2e0000002100 */
[----:B------:R-:W0:Y:S01]  /*0020*/  S2UR UR6, SR_CTAID.X ;  /* 0x00000000000679c3 */ /* 0x000e220000002500 */
[----:B------:R-:W1:Y:S07]  /*0030*/  LDCU.64 UR4, c[0x0][0x358] ;  /* 0x00006b00ff0477ac */ /* 0x000e6e0008000a00 */
[----:B------:R-:W0:Y:S08]  /*0040*/  LDC R9, c[0x0][0x360] ;  /* 0x0000d800ff097b82 */ /* 0x000e300000000800 */
[----:B------:R-:W2:Y:S08]  /*0050*/  LDC.64 R2, c[0x0][0x380] ;  /* 0x0000e000ff027b82 */ /* 0x000eb00000000a00 */
[----:B------:R-:W3:Y:S01]  /*0060*/  LDC.64 R4, c[0x0][0x388] ;  /* 0x0000e200ff047b82 */ /* 0x000ee20000000a00 */
[----:B0-----:R-:W-:-:S07]  /*0070*/  IMAD R9, R9, UR6, R0 ;  /* 0x0000000609097c24 */ /* 0x001fce000f8e0200 */
[----:B------:R-:W0:Y:S01]  /*0080*/  LDC.64 R6, c[0x0][0x390] ;  /* 0x0000e400ff067b82 */ /* 0x000e220000000a00 */
[----:B--2---:R-:W-:-:S06]  /*0090*/  IMAD.WIDE R2, R9, 0x4, R2 ;  /* 0x0000000409027825 */ /* 0x004fcc00078e0202 */
[----:B-1----:R-:W2:Y:S01]  /*00a0*/  LDG.E R2, desc[UR4][R2.64] ;  /* 0x0000000402027981 */ /* 0x002ea2000c1e1900 */
[----:B---3--:R-:W-:-:S06]  /*00b0*/  IMAD.WIDE R4, R9, 0x4, R4 ;  /* 0x0000000409047825 */ /* 0x008fcc00078e0204 */
[----:B------:R-:W2:Y:S01]  /*00c0*/  LDG.E R5, desc[UR4][R4.64] ;  /* 0x0000000404057981 */ /* 0x000ea2000c1e1900 */
[----:B0-----:R-:W-:Y:S01]  /*00d0*/  IMAD.WIDE R6, R9, 0x4, R6 ;  /* 0x0000000409067825 */ /* 0x001fe200078e0206 */
[----:B--2---:R-:W-:-:S05]  /*00e0*/  IADD3 R9, PT, PT, R2, R5, RZ ;  /* 0x0000000502097210 */ /* 0x004fca0007ffe0ff */
[----:B------:R-:W-:Y:S01]  /*00f0*/  STG.E desc[UR4][R6.64], R9 ;  /* 0x0000000906007986 */ /* 0x000fe2000c101904 */
[----:B------:R-:W-:Y:S05]  /*0100*/  EXIT ;  /* 0x000000000000794d */ /* 0x000fea0003800000 */
.L_x_12:
        /* <DEDUP_REMOVED lines=15> */
.L_x_21:


//--------------------- .text._Z16add_kernel_naivePiS_S_i --------------------------
	.section	.text._Z16add_kernel_naivePiS_S_i,"ax",@progbits
	.align	128
        .global         _Z16add_kernel_naivePiS_S_i
        .type           _Z16add_kernel_naivePiS_S_i,@function
        .size           _Z16add_kernel_naivePiS_S_i,(.L_x_22 - _Z16add_kernel_naivePiS_S_i)
        .other          _Z16add_kernel_naivePiS_S_i,@"STO_CUDA_ENTRY STV_DEFAULT"
_Z16add_kernel_naivePiS_S_i:
.text._Z16add_kernel_naivePiS_S_i:
        /* <DEDUP_REMOVED lines=26> */
.L_x_14:
        /* <DEDUP_REMOVED lines=78> */
.L_x_13:
        /* <DEDUP_REMOVED lines=44> */
.L_x_15:
        /* <DEDUP_REMOVED lines=28> */
.L_x_16:
        /* <DEDUP_REMOVED lines=11> */
.L_x_17:
        /* <DEDUP_REMOVED lines=20> */
.L_x_18:
        /* <DEDUP_REMOVED lines=9> */
.L_x_22:


//--------------------- .nv.shared.reserved.0     --------------------------
	.section	.nv.shared.reserved.0,"aw",@nobits
	.weak		__nv_reservedSMEM_offset_0_alias
	.size		__nv_reservedSMEM_offset_0_alias, 0, 64
	.other		__nv_reservedSMEM_offset_0_alias,@"STO_CUDA_RESERVED_SHARED STV_DEFAULT"
__nv_reservedSMEM_offset_0_alias:
	.zero		0
	.zero		64


//--------------------- .nv.constant0._Z8plus_onePii --------------------------
	.section	.nv.constant0._Z8plus_onePii,"a",@progbits
	.sectionflags	@""
	.align	4
.nv.constant0._Z8plus_onePii:
	.zero		908


//--------------------- .nv.constant0._Z15add_kernel_jumpPiS_S_i --------------------------
	.section	.nv.constant0._Z15add_kernel_jumpPiS_S_i,"a",@progbits
	.sectionflags	@""
	.align	4
.nv.constant0._Z15add_kernel_jumpPiS_S_i:
	.zero		924


//--------------------- .nv.constant0._Z10add_kernelPiS_S_i --------------------------
	.section	.nv.constant0._Z10add_kernelPiS_S_i,"a",@progbits
	.sectionflags	@""
	.align	4
.nv.constant0._Z10add_kernelPiS_S_i:
	.zero		924


//--------------------- .nv.constant0._Z16add_kernel_naivePiS_S_i --------------------------
	.section	.nv.constant0._Z16add_kernel_naivePiS_S_i,"a",@progbits
	.sectionflags	@""
	.align	4
.nv.constant0._Z16add_kernel_naivePiS_S_i:
	.zero		924


//--------------------- SYMBOLS --------------------------

	.type		.nv.reservedSmem.offset0,@object
	.size		.nv.reservedSmem.offset0,0x4
